	.target	sm_90a

	.elftype	@"ET_EXEC"


//--------------------- .note.nv.tkinfo           --------------------------
	.section	.note.nv.tkinfo,"",@"SHT_NOTE"
	.sectionflags	@"SHF_NOTE_NV_TKINFO"
	.tkinfo
        /*0018*/ 	.word	0x00000002
        /*0030*/ 	.string	""
        /*0030*/ 	.string	"ptxas"
        /*0030*/ 	.string	"Cuda compilation tools, release 13.0, V13.0.88"
        /*0030*/ 	.string	"Build cuda_13.0.r13.0/compiler.36424714_0"
        /*0030*/ 	.string	"-v  -suppress-debug-info  -lineinfo  -arch sm_90a "



//--------------------- .note.nv.cuinfo           --------------------------
	.section	.note.nv.cuinfo,"",@"SHT_NOTE"
	.sectionflags	@"SHF_NOTE_NV_CUINFO"
        /*0018*/ 	.short	0x0002
        /*001a*/ 	.short	0x005a
        /*001c*/ 	.short	0x0082
	.zero		2


//--------------------- .nv.info                  --------------------------
	.section	.nv.info,"",@"SHT_CUDA_INFO"
	.align	4


	//----- nvinfo : EIATTR_REGCOUNT
	.align		4
        /*0000*/ 	.byte	0x04, 0x2f
        /*0002*/ 	.short	(.L_1 - .L_0)
	.align		4
.L_0:
        /*0004*/ 	.word	index@(gluon_wgmma)
        /*0008*/ 	.word	0x0000003a


	//----- nvinfo : EIATTR_FRAME_SIZE
	.align		4
.L_1:
        /*000c*/ 	.byte	0x04, 0x11
        /*000e*/ 	.short	(.L_3 - .L_2)
	.align		4
.L_2:
        /*0010*/ 	.word	index@(gluon_wgmma)
        /*0014*/ 	.word	0x00000000


	//----- nvinfo : EIATTR_MIN_STACK_SIZE
	.align		4
.L_3:
        /*0018*/ 	.byte	0x04, 0x12
        /*001a*/ 	.short	(.L_5 - .L_4)
	.align		4
.L_4:
        /*001c*/ 	.word	index@(gluon_wgmma)
        /*0020*/ 	.word	0x00000000
.L_5:


//--------------------- .nv.compat                --------------------------
	.section	.nv.compat,"",@"SHT_CUDA_COMPAT_INFO"
	.align	4
        /*0000*/ 	.byte	0x02, 0x09, 0x01, 0x00, 0x02, 0x02, 0x04, 0x00, 0x02, 0x05, 0x05, 0x00, 0x03, 0x07, 0x01, 0x01
        /*0010*/ 	.byte	0x02, 0x03, 0x03, 0x00, 0x02, 0x06, 0x01, 0x00, 0x04, 0x0b, 0x08, 0x00, 0x00, 0x00, 0x00, 0x00
        /*0020*/ 	.byte	0x00, 0x00, 0x00, 0x00


//--------------------- .nv.info.gluon_wgmma      --------------------------
	.section	.nv.info.gluon_wgmma,"",@"SHT_CUDA_INFO"
	.sectionflags	@""
	.align	4


	//----- nvinfo : EIATTR_CUDA_API_VERSION
	.align		4
        /*0000*/ 	.byte	0x04, 0x37
        /*0002*/ 	.short	(.L_7 - .L_6)
.L_6:
        /*0004*/ 	.word	0x00000082


	//----- nvinfo : EIATTR_KPARAM_INFO
	.align		4
.L_7:
        /*0008*/ 	.byte	0x04, 0x17
        /*000a*/ 	.short	(.L_9 - .L_8)
.L_8:
        /*000c*/ 	.word	0x00000000
        /*0010*/ 	.short	0x000a
        /*0012*/ 	.short	0x0048
        /*0014*/ 	.byte	0x00, 0xf4, 0x21, 0x00


	//----- nvinfo : EIATTR_KPARAM_INFO
	.align		4
.L_9:
        /*0018*/ 	.byte	0x04, 0x17
        /*001a*/ 	.short	(.L_11 - .L_10)
.L_10:
        /*001c*/ 	.word	0x00000000
        /*0020*/ 	.short	0x0009
        /*0022*/ 	.short	0x0040
        /*0024*/ 	.byte	0x00, 0xf4, 0x21, 0x00


	//----- nvinfo : EIATTR_KPARAM_INFO
	.align		4
.L_11:
        /*0028*/ 	.byte	0x04, 0x17
        /*002a*/ 	.short	(.L_13 - .L_12)
.L_12:
        /*002c*/ 	.word	0x00000000
        /*0030*/ 	.short	0x0008
        /*0032*/ 	.short	0x0038
        /*0034*/ 	.byte	0x00, 0xf0, 0x21, 0x00


	//----- nvinfo : EIATTR_KPARAM_INFO
	.align		4
.L_13:
        /*0038*/ 	.byte	0x04, 0x17
        /*003a*/ 	.short	(.L_15 - .L_14)
.L_14:
        /*003c*/ 	.word	0x00000000
        /*0040*/ 	.short	0x0007
        /*0042*/ 	.short	0x0030
        /*0044*/ 	.byte	0x00, 0xf0, 0x21, 0x00


	//----- nvinfo : EIATTR_KPARAM_INFO
	.align		4
.L_15:
        /*0048*/ 	.byte	0x04, 0x17
        /*004a*/ 	.short	(.L_17 - .L_16)
.L_16:
        /*004c*/ 	.word	0x00000000
        /*0050*/ 	.short	0x0006
        /*0052*/ 	.short	0x0028
        /*0054*/ 	.byte	0x00, 0xf0, 0x21, 0x00


	//----- nvinfo : EIATTR_KPARAM_INFO
	.align		4
.L_17:
        /*0058*/ 	.byte	0x04, 0x17
        /*005a*/ 	.short	(.L_19 - .L_18)
.L_18:
        /*005c*/ 	.word	0x00000000
        /*0060*/ 	.short	0x0005
        /*0062*/ 	.short	0x0020
        /*0064*/ 	.byte	0x00, 0xf0, 0x11, 0x00


	//----- nvinfo : EIATTR_KPARAM_INFO
	.align		4
.L_19:
        /*0068*/ 	.byte	0x04, 0x17
        /*006a*/ 	.short	(.L_21 - .L_20)
.L_20:
        /*006c*/ 	.word	0x00000000
        /*0070*/ 	.short	0x0004
        /*0072*/ 	.short	0x001c
        /*0074*/ 	.byte	0x00, 0xf0, 0x11, 0x00


	//----- nvinfo : EIATTR_KPARAM_INFO
	.align		4
.L_21:
        /*0078*/ 	.byte	0x04, 0x17
        /*007a*/ 	.short	(.L_23 - .L_22)
.L_22:
        /*007c*/ 	.word	0x00000000
        /*0080*/ 	.short	0x0003
        /*0082*/ 	.short	0x0018
        /*0084*/ 	.byte	0x00, 0xf0, 0x11, 0x00


	//----- nvinfo : EIATTR_KPARAM_INFO
	.align		4
.L_23:
        /*0088*/ 	.byte	0x04, 0x17
        /*008a*/ 	.short	(.L_25 - .L_24)
.L_24:
        /*008c*/ 	.word	0x00000000
        /*0090*/ 	.short	0x0002
        /*0092*/ 	.short	0x0010
        /*0094*/ 	.byte	0x00, 0xf4, 0x21, 0x00


	//----- nvinfo : EIATTR_KPARAM_INFO
	.align		4
.L_25:
        /*0098*/ 	.byte	0x04, 0x17
        /*009a*/ 	.short	(.L_27 - .L_26)
.L_26:
        /*009c*/ 	.word	0x00000000
        /*00a0*/ 	.short	0x0001
        /*00a2*/ 	.short	0x0008
        /*00a4*/ 	.byte	0x00, 0xf4, 0x21, 0x00


	//----- nvinfo : EIATTR_KPARAM_INFO
	.align		4
.L_27:
        /*00a8*/ 	.byte	0x04, 0x17
        /*00aa*/ 	.short	(.L_29 - .L_28)
.L_28:
        /*00ac*/ 	.word	0x00000000
        /*00b0*/ 	.short	0x0000
        /*00b2*/ 	.short	0x0000
        /*00b4*/ 	.byte	0x00, 0xf4, 0x21, 0x00


	//----- nvinfo : EIATTR_SPARSE_MMA_MASK
	.align		4
.L_29:
        /*00b8*/ 	.byte	0x03, 0x50
        /*00ba*/ 	.short	0x0000


	//----- nvinfo : EIATTR_MAXREG_COUNT
	.align		4
        /*00bc*/ 	.byte	0x03, 0x1b
        /*00be*/ 	.short	0x00ff


	//----- nvinfo : EIATTR_NUM_BARRIERS
	.align		4
        /*00c0*/ 	.byte	0x02, 0x4c
        /*00c2*/ 	.byte	0x01
	.zero		1


	//----- nvinfo : EIATTR_MERCURY_ISA_VERSION
	.align		4
        /*00c4*/ 	.byte	0x03, 0x5f
        /*00c6*/ 	.short	0x0101


	//----- nvinfo : EIATTR_INT_WARP_WIDE_INSTR_OFFSETS
	.align		4
        /*00c8*/ 	.byte	0x04, 0x31
        /*00ca*/ 	.short	(.L_31 - .L_30)


	//   ....[0]....
.L_30:
        /*00cc*/ 	.word	0x00001320


	//   ....[1]....
        /*00d0*/ 	.word	0x000013b0


	//   ....[2]....
        /*00d4*/ 	.word	0x00001700


	//   ....[3]....
        /*00d8*/ 	.word	0x00001710


	//   ....[4]....
        /*00dc*/ 	.word	0x00001790


	//   ....[5]....
        /*00e0*/ 	.word	0x000017a0


	//   ....[6]....
        /*00e4*/ 	.word	0x00001d20


	//   ....[7]....
        /*00e8*/ 	.word	0x00001d30


	//----- nvinfo : EIATTR_COOP_GROUP_MASK_REGIDS
	.align		4
.L_31:
        /*00ec*/ 	.byte	0x04, 0x29
        /*00ee*/ 	.short	(.L_33 - .L_32)


	//   ....[0]....
.L_32:
        /*00f0*/ 	.word	0xffffffff


	//   ....[1]....
        /*00f4*/ 	.word	0xffffffff


	//   ....[2]....
        /*00f8*/ 	.word	0xffffffff


	//----- nvinfo : EIATTR_COOP_GROUP_INSTR_OFFSETS
	.align		4
.L_33:
        /*00fc*/ 	.byte	0x04, 0x28
        /*00fe*/ 	.short	(.L_35 - .L_34)


	//   ....[0]....
.L_34:
        /*0100*/ 	.word	0x00000150


	//   ....[1]....
        /*0104*/ 	.word	0x00000700


	//   ....[2]....
        /*0108*/ 	.word	0x00000cf0


	//----- nvinfo : EIATTR_MBARRIER_INSTR_OFFSETS
	.align		4
.L_35:
        /*010c*/ 	.byte	0x04, 0x39
        /*010e*/ 	.short	(.L_37 - .L_36)


	//   ....[0]....
.L_36:
        /*0110*/ 	.word	0x00001470
        /*0114*/ 	.word	0x000000ff
        /*0118*/ 	.word	0x0000c000
        /*011c*/ 	.short	0x0100
        /*011e*/ 	.byte	0x06
	.zero		1


	//   ....[1]....
        /*0120*/ 	.word	0x00001840
        /*0124*/ 	.word	0x000000ff
        /*0128*/ 	.word	0x0000c000
        /*012c*/ 	.short	0x010a
        /*012e*/ 	.byte	0x06
	.zero		1


	//   ....[2]....
        /*0130*/ 	.word	0x00001bc0
        /*0134*/ 	.word	0x000000ff
        /*0138*/ 	.word	0x0000c000
        /*013c*/ 	.short	0x0108
        /*013e*/ 	.byte	0x06
	.zero		1


	//   ....[3]....
        /*0140*/ 	.word	0x00001dc0
        /*0144*/ 	.word	0x000000ff
        /*0148*/ 	.word	0x0000c000
        /*014c*/ 	.short	0x010a
        /*014e*/ 	.byte	0x06
	.zero		1


	//----- nvinfo : EIATTR_NUM_MBARRIERS
	.align		4
.L_37:
        /*0150*/ 	.byte	0x03, 0x38
        /*0152*/ 	.short	0x0001


	//----- nvinfo : EIATTR_EXIT_INSTR_OFFSETS
	.align		4
        /*0154*/ 	.byte	0x04, 0x1c
        /*0156*/ 	.short	(.L_39 - .L_38)


	//   ....[0]....
.L_38:
        /*0158*/ 	.word	0x00001db0


	//----- nvinfo : EIATTR_REQNTID
	.align		4
.L_39:
        /*015c*/ 	.byte	0x04, 0x10
        /*015e*/ 	.short	(.L_41 - .L_40)
.L_40:
        /*0160*/ 	.word	0x00000100
        /*0164*/ 	.word	0x00000001
        /*0168*/ 	.word	0x00000001


	//----- nvinfo : EIATTR_CRS_STACK_SIZE
	.align		4
.L_41:
        /*016c*/ 	.byte	0x04, 0x1e
        /*016e*/ 	.short	(.L_43 - .L_42)
.L_42:
        /*0170*/ 	.word	0x00000000


	//----- nvinfo : EIATTR_CBANK_PARAM_SIZE
	.align		4
.L_43:
        /*0174*/ 	.byte	0x03, 0x19
        /*0176*/ 	.short	0x0050


	//----- nvinfo : EIATTR_PARAM_CBANK
	.align		4
        /*0178*/ 	.byte	0x04, 0x0a
        /*017a*/ 	.short	(.L_45 - .L_44)
	.align		4
.L_44:
        /*017c*/ 	.word	index@(.nv.constant0.gluon_wgmma)
        /*0180*/ 	.short	0x0210
        /*0182*/ 	.short	0x0050


	//----- nvinfo : EIATTR_SW_WAR
	.align		4
.L_45:
        /*0184*/ 	.byte	0x04, 0x36
        /*0186*/ 	.short	(.L_47 - .L_46)
.L_46:
        /*0188*/ 	.word	0x00000008
.L_47:


//--------------------- .nv.callgraph             --------------------------
	.section	.nv.callgraph,"",@"SHT_CUDA_CALLGRAPH"
	.align	4
	.sectionentsize	8
	.align		4
        /*0000*/ 	.word	0x00000000
	.align		4
        /*0004*/ 	.word	0xffffffff
	.align		4
        /*0008*/ 	.word	0x00000000
	.align		4
        /*000c*/ 	.word	0xfffffffe
	.align		4
        /*0010*/ 	.word	0x00000000
	.align		4
        /*0014*/ 	.word	0xfffffffd
	.align		4
        /*0018*/ 	.word	0x00000000
	.align		4
        /*001c*/ 	.word	0xfffffffc


//--------------------- .text.gluon_wgmma         --------------------------
	.section	.text.gluon_wgmma,"ax",@progbits
	.align	128
        .global         gluon_wgmma
        .type           gluon_wgmma,@function
        .size           gluon_wgmma,(.L_x_52 - gluon_wgmma)
        .other          gluon_wgmma,@"STO_CUDA_ENTRY STV_DEFAULT"
gluon_wgmma:
.text.gluon_wgmma:
[----:B------:R-:W-:Y:S01]  /*0000*/  LDC R1, c[0x0][0x28] ;  /* 0x00000a00ff017b82 */ /* 0x000fe20000000800 */
[----:B------:R-:W1:Y:S07]  /*0010*/  S2R R0, SR_TID.X ;  /* 0x0000000000007919 */ /* 0x000e6e0000002100 */
[----:B------:R-:W2:Y:S01]  /*0020*/  S2UR UR4, SR_CgaCtaId ;  /* 0x00000000000479c3 */ /* 0x000ea20000008800 */
[----:B------:R-:W-:Y:S01]  /*0030*/  UMOV UR6, 0x400 ;  /* 0x0000040000067882 */ /* 0x000fe20000000000 */
[----:B------:R-:W-:Y:S01]  /*0040*/  ULDC UR7, c[0x0][0xc] ;  /* 0x0000030000077ab9 */ /* 0x000fe20000000800 */
[----:B------:R-:W-:Y:S01]  /*0050*/  ULDC.64 UR52, c[0x0][0x250] ;  /* 0x0000940000347ab9 */ /* 0x000fe20000000a00 */
[----:B------:R-:W-:Y:S04]  /*0060*/  BSSY B0, `(.L_x_0) ;  /* 0x000001e000007945 */ /* 0x000fe80003800000 */
[----:B------:R-:W3:Y:S08]  /*0070*/  LDC R2, c[0x0][0x228] ;  /* 0x00008a00ff027b82 */ /* 0x000ef00000000800 */
[----:B------:R-:W4:Y:S08]  /*0080*/  LDC R8, c[0x0][0x230] ;  /* 0x00008c00ff087b82 */ /* 0x000f300000000800 */
[----:B------:R-:W-:Y:S01]  /*0090*/  S2UR UR54, SR_CTAID.Y ;  /* 0x00000000003679c3 */ /* 0x000fe20000002600 */
[----:B--2---:R-:W-:-:S03]  /*00a0*/  ULEA UR6, UR4, UR6, 0x18 ;  /* 0x0000000604067291 */ /* 0x004fc6000f8ec03f */
[----:B------:R-:W-:Y:S01]  /*00b0*/  ULDC UR4, c[0x0][0x10] ;  /* 0x0000040000047ab9 */ /* 0x000fe20000000800 */
[----:B-1----:R-:W-:-:S03]  /*00c0*/  LOP3.LUT R6, R0, 0xff, RZ, 0xc0, !PT ;  /* 0x000000ff00067812 */ /* 0x002fc600078ec0ff */
[----:B------:R-:W1:Y:S01]  /*00d0*/  S2UR UR5, SR_CTAID.Z ;  /* 0x00000000000579c3 */ /* 0x000e620000002700 */
[----:B---3--:R-:W-:Y:S01]  /*00e0*/  VIADD R2, R2, 0xffffffff ;  /* 0xffffffff02027836 */ /* 0x008fe20000000000 */
[C---:B------:R-:W-:Y:S02]  /*00f0*/  ISETP.GE.U32.AND P0, PT, R6.reuse, 0x20, PT ;  /* 0x000000200600780c */ /* 0x040fe40003f06070 */
[C---:B------:R-:W-:Y:S02]  /*0100*/  ISETP.NE.U32.AND P2, PT, R6.reuse, RZ, PT ;  /* 0x000000ff0600720c */ /* 0x040fe40003f45070 */
[----:B------:R-:W-:Y:S02]  /*0110*/  LEA R14, R6, UR6, 0x2 ;  /* 0x00000006060e7c11 */ /* 0x000fe4000f8e10ff */
[----:B------:R-:W2:Y:S01]  /*0120*/  S2UR UR55, SR_CTAID.X ;  /* 0x00000000003779c3 */ /* 0x000ea20000002500 */
[----:B----4-:R-:W-:-:S06]  /*0130*/  VIADD R11, R8, 0xffffffff ;  /* 0xffffffff080b7836 */ /* 0x010fcc0000000000 */
[----:B------:R3:W-:Y:S01]  /*0140*/  @!P0 STS [R14], RZ ;  /* 0x000000ff0e008388 */ /* 0x0007e20000000800 */
[----:B------:R-:W-:-:S03]  /*0150*/  NOP ;  /* 0x0000000000007918 */ /* 0x000fc60000000000 */
[----:B------:R3:W-:Y:S01]  /*0160*/  @!P2 STS [UR6+0x24], R2 ;  /* 0x00002402ff00a988 */ /* 0x0007e20008000806 */
[----:B-1----:R-:W-:-:S03]  /*0170*/  UIMAD UR4, UR5, UR4, UR54 ;  /* 0x00000004050472a4 */ /* 0x002fc6000f8e0236 */
[----:B------:R3:W-:Y:S01]  /*0180*/  @!P2 STS [UR6+0x20], R11 ;  /* 0x0000200bff00a988 */ /* 0x0007e20008000806 */
[----:B--2---:R-:W-:-:S04]  /*0190*/  UIMAD UR4, UR4, UR7, UR55 ;  /* 0x00000007040472a4 */ /* 0x004fc8000f8e0237 */
[----:B------:R-:W-:-:S04]  /*01a0*/  UIMAD UR4, UR4, 0x180, URZ ;  /* 0x00000180040478a4 */ /* 0x000fc8000f8e023f */
[----:B------:R-:W-:-:S04]  /*01b0*/  UIADD3 UR20, UP0, UR4, UR52, URZ ;  /* 0x0000003404147290 */ /* 0x000fc8000ff1e03f */
[----:B------:R-:W-:Y:S01]  /*01c0*/  ULEA.HI.X.SX32 UR21, UR4, UR53, 0x1, UP0 ;  /* 0x0000003504157291 */ /* 0x000fe200080f0e3f */
[----:B---3--:R-:W-:Y:S11]  /*01d0*/  @P2 BRA `(.L_x_1) ;  /* 0x0000000000182947 */ /* 0x008ff60003800000 */
[----:B------:R-:W1:Y:S01]  /*01e0*/  LDS R3, [UR6+0x8] ;  /* 0x00000806ff037984 */ /* 0x000e620008000800 */
[----:B------:R-:W2:Y:S01]  /*01f0*/  LDC.64 R12, c[0x0][0x210] ;  /* 0x00008400ff0c7b82 */ /* 0x000ea20000000a00 */
[----:B------:R-:W-:Y:S02]  /*0200*/  IMAD.MOV.U32 R4, RZ, RZ, 0x70 ;  /* 0x00000070ff047424 */ /* 0x000fe400078e00ff */
[----:B--2---:R2:W-:Y:S03]  /*0210*/  STS.64 [UR6], R12 ;  /* 0x0000000cff007988 */ /* 0x0045e60008000a06 */
[----:B-1----:R-:W-:-:S05]  /*0220*/  LOP3.LUT R3, R3, 0x10, R4, 0xd8, !PT ;  /* 0x0000001003037812 */ /* 0x002fca00078ed804 */
[----:B------:R2:W-:Y:S02]  /*0230*/  STS [UR6+0x8], R3 ;  /* 0x00000803ff007988 */ /* 0x0005e40008000806 */
.L_x_1:
[----:B------:R-:W-:Y:S05]  /*0240*/  BSYNC B0 ;  /* 0x0000000000007941 */ /* 0x000fea0003800000 */
.L_x_0:
[----:B------:R-:W-:Y:S04]  /*0250*/  BSSY B0, `(.L_x_2) ;  /* 0x000000a000007945 */ /* 0x000fe80003800000 */
[----:B------:R-:W-:Y:S05]  /*0260*/  @P2 BRA `(.L_x_3) ;  /* 0x0000000000202947 */ /* 0x000fea0003800000 */
[----:B--2---:R-:W1:Y:S01]  /*0270*/  LDS R3, [UR6+0x34] ;  /* 0x00003406ff037984 */ /* 0x004e620008000800 */
[----:B------:R-:W-:Y:S02]  /*0280*/  IMAD.MOV.U32 R4, RZ, RZ, 0x3f000000 ;  /* 0x3f000000ff047424 */ /* 0x000fe400078e00ff */
[----:B------:R-:W-:Y:S01]  /*0290*/  @!P2 IMAD.MOV.U32 R5, RZ, RZ, 0x3f ;  /* 0x0000003fff05a424 */ /* 0x000fe200078e00ff */
[----:B------:R-:W2:Y:S02]  /*02a0*/  @!P2 LDS R10, [UR6+0x38] ;  /* 0x00003806ff0aa984 */ /* 0x000ea40008000800 */
[----:B-1----:R-:W-:Y:S02]  /*02b0*/  LOP3.LUT R3, R3, 0xff000000, R4, 0xb8, !PT ;  /* 0xff00000003037812 */ /* 0x002fe400078eb804 */
[----:B--2---:R-:W-:-:S03]  /*02c0*/  @!P2 LOP3.LUT R4, R10, 0xff, R5, 0xb8, !PT ;  /* 0x000000ff0a04a812 */ /* 0x004fc600078eb805 */
[----:B------:R1:W-:Y:S04]  /*02d0*/  STS [UR6+0x34], R3 ;  /* 0x00003403ff007988 */ /* 0x0003e80008000806 */
[----:B------:R1:W-:Y:S02]  /*02e0*/  @!P2 STS [UR6+0x38], R4 ;  /* 0x00003804ff00a988 */ /* 0x0003e40008000806 */
.L_x_3:
[----:B------:R-:W-:Y:S05]  /*02f0*/  BSYNC B0 ;  /* 0x0000000000007941 */ /* 0x000fea0003800000 */
.L_x_2:
[----:B------:R-:W-:Y:S04]  /*0300*/  BSSY B0, `(.L_x_4) ;  /* 0x000000e000007945 */ /* 0x000fe80003800000 */
[----:B------:R-:W-:Y:S05]  /*0310*/  @P2 BRA `(.L_x_5) ;  /* 0x0000000000302947 */ /* 0x000fea0003800000 */
[----:B-1----:R-:W1:Y:S01]  /*0320*/  LDS R4, [UR6+0x34] ;  /* 0x00003406ff047984 */ /* 0x002e620008000800 */
[----:B--2---:R-:W2:Y:S03]  /*0330*/  LDC.64 R12, c[0x0][0x238] ;  /* 0x00008e00ff0c7b82 */ /* 0x004ea60000000a00 */
[----:B------:R-:W3:Y:S01]  /*0340*/  LDS R3, [UR6+0x1c] ;  /* 0x00001c06ff037984 */ /* 0x000ee20008000800 */
[C---:B--2---:R-:W-:Y:S01]  /*0350*/  SHF.L.U64.HI R10, R12.reuse, 0x1, R13 ;  /* 0x000000010c0a7819 */ /* 0x044fe2000001020d */
[----:B------:R-:W-:-:S03]  /*0360*/  IMAD.SHL.U32 R5, R12, 0x2, RZ ;  /* 0x000000020c057824 */ /* 0x000fc600078e00ff */
[--C-:B------:R-:W-:Y:S02]  /*0370*/  SHF.R.U32.HI R12, RZ, 0x4, R10.reuse ;  /* 0x00000004ff0c7819 */ /* 0x100fe4000001160a */
[----:B------:R-:W-:-:S05]  /*0380*/  SHF.R.U64 R5, R5, 0x4, R10 ;  /* 0x0000000405057819 */ /* 0x000fca000000120a */
[----:B------:R4:W-:Y:S01]  /*0390*/  STS [UR6+0xc], R5 ;  /* 0x00000c05ff007988 */ /* 0x0009e20008000806 */
[----:B-1----:R-:W-:Y:S02]  /*03a0*/  LOP3.LUT R4, R4, 0x7, RZ, 0xb8, !PT ;  /* 0x0000000704047812 */ /* 0x002fe400078eb8ff */
[----:B---3--:R-:W-:-:S03]  /*03b0*/  LOP3.LUT R3, R3, 0xf, R12, 0xb8, !PT ;  /* 0x0000000f03037812 */ /* 0x008fc600078eb80c */
[----:B------:R4:W-:Y:S04]  /*03c0*/  STS [UR6+0x34], R4 ;  /* 0x00003404ff007988 */ /* 0x0009e80008000806 */
[----:B------:R4:W-:Y:S02]  /*03d0*/  STS [UR6+0x1c], R3 ;  /* 0x00001c03ff007988 */ /* 0x0009e40008000806 */
.L_x_5:
[----:B------:R-:W-:Y:S05]  /*03e0*/  BSYNC B0 ;  /* 0x0000000000007941 */ /* 0x000fea0003800000 */
.L_x_4:
[----:B------:R-:W-:Y:S04]  /*03f0*/  BSSY B1, `(.L_x_6) ;  /* 0x000001b000017945 */ /* 0x000fe80003800000 */
[----:B------:R-:W-:Y:S01]  /*0400*/  BSSY B0, `(.L_x_7) ;  /* 0x0000016000007945 */ /* 0x000fe20003800000 */
[----:B------:R-:W-:-:S03]  /*0410*/  IMAD.MOV.U32 R7, RZ, RZ, RZ ;  /* 0x000000ffff077224 */ /* 0x000fc600078e00ff */
[----:B------:R-:W-:Y:S05]  /*0420*/  @P2 BRA `(.L_x_8) ;  /* 0x0000000000202947 */ /* 0x000fea0003800000 */
[----:B-12-4-:R-:W1:Y:S02]  /*0430*/  LDS R3, [UR6+0x34] ;  /* 0x00003406ff037984 */ /* 0x016e640008000800 */
[----:B-1----:R-:W-:-:S05]  /*0440*/  LOP3.LUT R3, R3, 0x38, RZ, 0xb8, !PT ;  /* 0x0000003803037812 */ /* 0x002fca00078eb8ff */
[----:B------:R1:W-:Y:S01]  /*0450*/  STS [UR6+0x34], R3 ;  /* 0x00003403ff007988 */ /* 0x0003e20008000806 */
[----:B------:R-:W-:Y:S05]  /*0460*/  @P2 BRA `(.L_x_9) ;  /* 0x0000000000202947 */ /* 0x000fea0003800000 */
[----:B-1----:R-:W1:Y:S01]  /*0470*/  LDS R3, [UR6+0x8] ;  /* 0x00000806ff037984 */ /* 0x002e620008000800 */
[----:B------:R-:W-:-:S05]  /*0480*/  IMAD.MOV.U32 R4, RZ, RZ, 0x780 ;  /* 0x00000780ff047424 */ /* 0x000fca00078e00ff */
[----:B-1----:R-:W-:-:S05]  /*0490*/  LOP3.LUT R3, R3, 0x500, R4, 0xd8, !PT ;  /* 0x0000050003037812 */ /* 0x002fca00078ed804 */
[----:B------:R3:W-:Y:S02]  /*04a0*/  STS [UR6+0x8], R3 ;  /* 0x00000803ff007988 */ /* 0x0007e40008000806 */
.L_x_8:
[----:B------:R-:W-:Y:S05]  /*04b0*/  @P2 BRA `(.L_x_10) ;  /* 0x0000000000282947 */ /* 0x000fea0003800000 */
[----:B-1234-:R-:W1:Y:S02]  /*04c0*/  LDS R3, [UR6+0x8] ;  /* 0x00000806ff037984 */ /* 0x01ee640008000800 */
[----:B-1----:R-:W-:-:S05]  /*04d0*/  LOP3.LUT R3, R3, 0x1800, RZ, 0xb8, !PT ;  /* 0x0000180003037812 */ /* 0x002fca00078eb8ff */
[----:B------:R2:W-:Y:S02]  /*04e0*/  STS [UR6+0x8], R3 ;  /* 0x00000803ff007988 */ /* 0x0005e40008000806 */
.L_x_9:
[----:B------:R-:W-:Y:S05]  /*04f0*/  @P2 BREAK B0 ;  /* 0x0000000000002942 */ /* 0x000fea0003800000 */
[----:B------:R-:W-:Y:S05]  /*0500*/  @P2 BRA `(.L_x_11) ;  /* 0x0000000000242947 */ /* 0x000fea0003800000 */
[----:B------:R-:W3:Y:S01]  /*0510*/  LDS R4, [UR6+0x8] ;  /* 0x00000806ff047984 */ /* 0x000ee20008000800 */
[----:B-12---:R-:W-:-:S05]  /*0520*/  IMAD.MOV.U32 R3, RZ, RZ, 0x6000 ;  /* 0x00006000ff037424 */ /* 0x006fca00078e00ff */
[----:B---3--:R-:W-:-:S04]  /*0530*/  LOP3.LUT R3, R4, 0x6000, R3, 0xd8, !PT ;  /* 0x0000600004037812 */ /* 0x008fc800078ed803 */
[----:B------:R-:W-:-:S05]  /*0540*/  LOP3.LUT R3, R3, 0x400000, RZ, 0xb8, !PT ;  /* 0x0040000003037812 */ /* 0x000fca00078eb8ff */
[----:B------:R5:W-:Y:S02]  /*0550*/  STS [UR6+0x8], R3 ;  /* 0x00000803ff007988 */ /* 0x000be40008000806 */
.L_x_10:
[----:B------:R-:W-:Y:S05]  /*0560*/  BSYNC B0 ;  /* 0x0000000000007941 */ /* 0x000fea0003800000 */
.L_x_7:
[----:B-12345:R-:W1:Y:S02]  /*0570*/  @!P2 LDS R3, [UR6+0x8] ;  /* 0x00000806ff03a984 */ /* 0x03ee640008000800 */
[----:B-1----:R-:W-:-:S05]  /*0580*/  @!P2 LOP3.LUT R3, R3, 0x8000, RZ, 0xb8, !PT ;  /* 0x000080000303a812 */ /* 0x002fca00078eb8ff */
[----:B------:R3:W-:Y:S02]  /*0590*/  @!P2 STS [UR6+0x8], R3 ;  /* 0x00000803ff00a988 */ /* 0x0007e40008000806 */
.L_x_11:
[----:B------:R-:W-:Y:S05]  /*05a0*/  BSYNC B1 ;  /* 0x0000000000017941 */ /* 0x000fea0003800000 */
.L_x_6:
[----:B------:R-:W-:Y:S05]  /*05b0*/  WARPSYNC.ALL ;  /* 0x0000000000007948 */ /* 0x000fea0003800000 */
[----:B------:R-:W-:Y:S05]  /*05c0*/  @P0 BRA `(.L_x_12) ;  /* 0x0000000000280947 */ /* 0x000fea0003800000 */
[----:B-123--:R-:W1:Y:S01]  /*05d0*/  S2R R3, SR_LANEID ;  /* 0x0000000000037919 */ /* 0x00ee620000000000 */
[----:B------:R-:W-:Y:S05]  /*05e0*/  WARPSYNC.ALL ;  /* 0x0000000000007948 */ /* 0x000fea0003800000 */
[----:B-1----:R-:W-:-:S05]  /*05f0*/  IMAD.SHL.U32 R3, R3, 0x4, RZ ;  /* 0x0000000403037824 */ /* 0x002fca00078e00ff */
[----:B------:R-:W1:Y:S01]  /*0600*/  LDS R9, [R3+UR6] ;  /* 0x0000000603097984 */ /* 0x000e620008000800 */
[----:B------:R-:W-:-:S05]  /*0610*/  IADD3 R4, P1, R3, UR20, RZ ;  /* 0x0000001403047c10 */ /* 0x000fca000ff3e0ff */
[----:B------:R-:W-:-:S05]  /*0620*/  IMAD.X R5, RZ, RZ, UR21, P1 ;  /* 0x00000015ff057e24 */ /* 0x000fca00088e06ff */
[----:B-1----:R4:W5:Y:S01]  /*0630*/  ATOMG.E.EXCH.STRONG.GPU PT, RZ, [R4], R9 ;  /* 0x0000000904ff73a8 */ /* 0x00296200041ee100 */
[----:B------:R-:W-:-:S04]  /*0640*/  DEPBAR {5,4,3,2,1,0} ;  /* 0x0000003f0000791a */ /* 0x000fc80000000000 */
[----:B------:R4:W-:Y:S01]  /*0650*/  UTMACCTL.IV [UR20] ;  /* 0x00000000140079b9 */ /* 0x0009e20008000000 */
[----:B------:R-:W-:Y:S01]  /*0660*/  NOP ;  /* 0x0000000000007918 */ /* 0x000fe20000000000 */
.L_x_12:
[----:B------:R-:W-:Y:S05]  /*0670*/  @P0 BRA `(.L_x_13) ;  /* 0x00000000000c0947 */ /* 0x000fea0003800000 */
[----:B------:R0:W-:Y:S01]  /*0680*/  UTMACMDFLUSH ;  /* 0x00000000000079b7 */ /* 0x0001e20000000000 */
[----:B------:R-:W-:Y:S05]  /*0690*/  @P0 BRA `(.L_x_13) ;  /* 0x0000000000040947 */ /* 0x000fea0003800000 */
[----:B------:R-:W-:-:S04]  /*06a0*/  DEPBAR.LE SB0, 0x0 ;  /* 0x000080000000791a */ /* 0x000fc80000000000 */
.L_x_13:
[----:B------:R-:W-:Y:S05]  /*06b0*/  WARPSYNC.ALL ;  /* 0x0000000000007948 */ /* 0x000fea0003800000 */
[----:B-----5:R-:W-:Y:S06]  /*06c0*/  BAR.SYNC.DEFER_BLOCKING 0x0 ;  /* 0x0000000000007b1d */ /* 0x020fec0000010000 */
[----:B------:R-:W-:Y:S02]  /*06d0*/  BSSY B1, `(.L_x_14) ;  /* 0x000000b000017945 */ /* 0x000fe40003800000 */
[----:B------:R-:W-:Y:S06]  /*06e0*/  BAR.SYNC.DEFER_BLOCKING 0x0 ;  /* 0x0000000000007b1d */ /* 0x000fec0000010000 */
[----:B------:R5:W-:Y:S01]  /*06f0*/  @!P0 STS [R14], RZ ;  /* 0x000000ff0e008388 */ /* 0x000be20000000800 */
[----:B------:R-:W-:Y:S01]  /*0700*/  NOP ;  /* 0x0000000000007918 */ /* 0x000fe20000000000 */
[----:B------:R-:W-:Y:S05]  /*0710*/  @P2 BRA `(.L_x_15) ;  /* 0x0000000000182947 */ /* 0x000fea0003800000 */
[----:B-123--:R-:W1:Y:S01]  /*0720*/  LDS R3, [UR6+0x8] ;  /* 0x00000806ff037984 */ /* 0x00ee620008000800 */
[----:B------:R-:W2:Y:S01]  /*0730*/  LDC.64 R12, c[0x0][0x218] ;  /* 0x00008600ff0c7b82 */ /* 0x000ea20000000a00 */
[----:B----4-:R-:W-:Y:S02]  /*0740*/  IMAD.MOV.U32 R4, RZ, RZ, 0x70 ;  /* 0x00000070ff047424 */ /* 0x010fe400078e00ff */
[----:B--2---:R2:W-:Y:S03]  /*0750*/  STS.64 [UR6], R12 ;  /* 0x0000000cff007988 */ /* 0x0045e60008000a06 */
[----:B-1----:R-:W-:-:S05]  /*0760*/  LOP3.LUT R3, R3, 0x10, R4, 0xd8, !PT ;  /* 0x0000001003037812 */ /* 0x002fca00078ed804 */
[----:B------:R2:W-:Y:S02]  /*0770*/  STS [UR6+0x8], R3 ;  /* 0x00000803ff007988 */ /* 0x0005e40008000806 */
.L_x_15:
[----:B----4-:R-:W-:Y:S05]  /*0780*/  BSYNC B1 ;  /* 0x0000000000017941 */ /* 0x010fea0003800000 */
.L_x_14:
[----:B------:R-:W-:Y:S04]  /*0790*/  BSSY B2, `(.L_x_16) ;  /* 0x000000f000027945 */ /* 0x000fe80003800000 */
[----:B------:R-:W-:Y:S04]  /*07a0*/  BSSY B1, `(.L_x_17) ;  /* 0x000000c000017945 */ /* 0x000fe80003800000 */
[----:B------:R-:W-:Y:S05]  /*07b0*/  @P2 BRA `(.L_x_18) ;  /* 0x0000000000282947 */ /* 0x000fea0003800000 */
[----:B-123--:R-:W1:Y:S01]  /*07c0*/  LDS R3, [UR6+0x34] ;  /* 0x00003406ff037984 */ /* 0x00ee620008000800 */
[----:B------:R-:W-:Y:S01]  /*07d0*/  IMAD.MOV.U32 R4, RZ, RZ, 0x3f000000 ;  /* 0x3f000000ff047424 */ /* 0x000fe200078e00ff */
[----:B------:R-:W-:Y:S05]  /*07e0*/  @P2 BREAK B1 ;  /* 0x0000000000012942 */ /* 0x000fea0003800000 */
[----:B-1----:R-:W-:-:S05]  /*07f0*/  LOP3.LUT R3, R3, 0xff000000, R4, 0xb8, !PT ;  /* 0xff00000003037812 */ /* 0x002fca00078eb804 */
[----:B------:R1:W-:Y:S01]  /*0800*/  STS [UR6+0x34], R3 ;  /* 0x00003403ff007988 */ /* 0x0003e20008000806 */
[----:B------:R-:W-:Y:S05]  /*0810*/  @P2 BRA `(.L_x_19) ;  /* 0x0000000000182947 */ /* 0x000fea0003800000 */
[----:B------:R-:W2:Y:S01]  /*0820*/  LDS R4, [UR6+0x38] ;  /* 0x00003806ff047984 */ /* 0x000ea20008000800 */
[----:B-1----:R-:W-:-:S05]  /*0830*/  IMAD.MOV.U32 R3, RZ, RZ, 0x7f ;  /* 0x0000007fff037424 */ /* 0x002fca00078e00ff */
[----:B--2---:R-:W-:-:S05]  /*0840*/  LOP3.LUT R3, R4, 0xff, R3, 0xb8, !PT ;  /* 0x000000ff04037812 */ /* 0x004fca00078eb803 */
[----:B------:R4:W-:Y:S02]  /*0850*/  STS [UR6+0x38], R3 ;  /* 0x00003803ff007988 */ /* 0x0009e40008000806 */
.L_x_18:
[----:B------:R-:W-:Y:S05]  /*0860*/  BSYNC B1 ;  /* 0x0000000000017941 */ /* 0x000fea0003800000 */
.L_x_17:
[----:B------:R1:W-:Y:S02]  /*0870*/  @!P2 STS [UR6+0x20], R11 ;  /* 0x0000200bff00a988 */ /* 0x0003e40008000806 */
.L_x_19:
[----:B------:R-:W-:Y:S05]  /*0880*/  BSYNC B2 ;  /* 0x0000000000027941 */ /* 0x000fea0003800000 */
.L_x_16:
[----:B------:R-:W-:Y:S05]  /*0890*/  WARPSYNC.ALL ;  /* 0x0000000000007948 */ /* 0x000fea0003800000 */
[----:B-1234-:R-:W1:Y:S01]  /*08a0*/  LDC R3, c[0x0][0x22c] ;  /* 0x00008b00ff037b82 */ /* 0x01ee620000000800 */
[----:B------:R-:W-:Y:S01]  /*08b0*/  BSSY B2, `(.L_x_20) ;  /* 0x0000010000027945 */ /* 0x000fe20003800000 */
[----:B-1----:R-:W-:-:S05]  /*08c0*/  VIADD R3, R3, 0xffffffff ;  /* 0xffffffff03037836 */ /* 0x002fca0000000000 */
[----:B------:R1:W-:Y:S01]  /*08d0*/  @!P2 STS [UR6+0x24], R3 ;  /* 0x00002403ff00a988 */ /* 0x0003e20008000806 */
[----:B------:R-:W-:Y:S05]  /*08e0*/  @P2 BRA `(.L_x_21) ;  /* 0x0000000000302947 */ /* 0x000fea0003800000 */
[----:B------:R-:W2:Y:S01]  /*08f0*/  LDS R5, [UR6+0x34] ;  /* 0x00003406ff057984 */ /* 0x000ea20008000800 */
[----:B------:R-:W3:Y:S03]  /*0900*/  LDC.64 R12, c[0x0][0x240] ;  /* 0x00009000ff0c7b82 */ /* 0x000ee60000000a00 */
[----:B------:R-:W4:Y:S01]  /*0910*/  LDS R4, [UR6+0x1c] ;  /* 0x00001c06ff047984 */ /* 0x000f220008000800 */
[C---:B---3--:R-:W-:Y:S01]  /*0920*/  SHF.L.U64.HI R10, R12.reuse, 0x1, R13 ;  /* 0x000000010c0a7819 */ /* 0x048fe2000001020d */
[----:B------:R-:W-:-:S03]  /*0930*/  IMAD.SHL.U32 R9, R12, 0x2, RZ ;  /* 0x000000020c097824 */ /* 0x000fc600078e00ff */
[--C-:B------:R-:W-:Y:S02]  /*0940*/  SHF.R.U32.HI R11, RZ, 0x4, R10.reuse ;  /* 0x00000004ff0b7819 */ /* 0x100fe4000001160a */
[----:B------:R-:W-:-:S05]  /*0950*/  SHF.R.U64 R9, R9, 0x4, R10 ;  /* 0x0000000409097819 */ /* 0x000fca000000120a */
[----:B------:R3:W-:Y:S01]  /*0960*/  STS [UR6+0xc], R9 ;  /* 0x00000c09ff007988 */ /* 0x0007e20008000806 */
[----:B--2---:R-:W-:Y:S02]  /*0970*/  LOP3.LUT R5, R5, 0x7, RZ, 0xb8, !PT ;  /* 0x0000000705057812 */ /* 0x004fe400078eb8ff */
[----:B----4-:R-:W-:-:S03]  /*0980*/  LOP3.LUT R4, R4, 0xf, R11, 0xb8, !PT ;  /* 0x0000000f04047812 */ /* 0x010fc600078eb80b */
[----:B------:R3:W-:Y:S04]  /*0990*/  STS [UR6+0x34], R5 ;  /* 0x00003405ff007988 */ /* 0x0007e80008000806 */
[----:B------:R3:W-:Y:S02]  /*09a0*/  STS [UR6+0x1c], R4 ;  /* 0x00001c04ff007988 */ /* 0x0007e40008000806 */
.L_x_21:
[----:B------:R-:W-:Y:S05]  /*09b0*/  BSYNC B2 ;  /* 0x0000000000027941 */ /* 0x000fea0003800000 */
.L_x_20:
[----:B------:R-:W-:Y:S04]  /*09c0*/  BSSY B3, `(.L_x_22) ;  /* 0x000001a000037945 */ /* 0x000fe80003800000 */
[----:B------:R-:W-:Y:S04]  /*09d0*/  BSSY B2, `(.L_x_23) ;  /* 0x0000015000027945 */ /* 0x000fe80003800000 */
[----:B------:R-:W-:Y:S05]  /*09e0*/  @P2 BRA `(.L_x_24) ;  /* 0x0000000000202947 */ /* 0x000fea0003800000 */
[----:B---3--:R-:W2:Y:S02]  /*09f0*/  LDS R4, [UR6+0x34] ;  /* 0x00003406ff047984 */ /* 0x008ea40008000800 */
[----:B--2---:R-:W-:-:S05]  /*0a00*/  LOP3.LUT R4, R4, 0x38, RZ, 0xb8, !PT ;  /* 0x0000003804047812 */ /* 0x004fca00078eb8ff */
[----:B------:R2:W-:Y:S01]  /*0a10*/  STS [UR6+0x34], R4 ;  /* 0x00003404ff007988 */ /* 0x0005e20008000806 */
[----:B------:R-:W-:Y:S05]  /*0a20*/  @P2 BRA `(.L_x_25) ;  /* 0x0000000000202947 */ /* 0x000fea0003800000 */
[----:B--2---:R-:W2:Y:S01]  /*0a30*/  LDS R4, [UR6+0x8] ;  /* 0x00000806ff047984 */ /* 0x004ea20008000800 */
[----:B------:R-:W-:-:S05]  /*0a40*/  IMAD.MOV.U32 R5, RZ, RZ, 0x780 ;  /* 0x00000780ff057424 */ /* 0x000fca00078e00ff */
[----:B--2---:R-:W-:-:S05]  /*0a50*/  LOP3.LUT R4, R4, 0x500, R5, 0xd8, !PT ;  /* 0x0000050004047812 */ /* 0x004fca00078ed805 */
[----:B------:R2:W-:Y:S02]  /*0a60*/  STS [UR6+0x8], R4 ;  /* 0x00000804ff007988 */ /* 0x0005e40008000806 */
.L_x_24:
[----:B------:R-:W-:Y:S05]  /*0a70*/  @P2 BRA `(.L_x_26) ;  /* 0x0000000000282947 */ /* 0x000fea0003800000 */
[----:B--23--:R-:W2:Y:S02]  /*0a80*/  LDS R4, [UR6+0x8] ;  /* 0x00000806ff047984 */ /* 0x00cea40008000800 */
[----:B--2---:R-:W-:-:S05]  /*0a90*/  LOP3.LUT R4, R4, 0x1800, RZ, 0xb8, !PT ;  /* 0x0000180004047812 */ /* 0x004fca00078eb8ff */
[----:B------:R3:W-:Y:S02]  /*0aa0*/  STS [UR6+0x8], R4 ;  /* 0x00000804ff007988 */ /* 0x0007e40008000806 */
.L_x_25:
[----:B------:R-:W-:Y:S05]  /*0ab0*/  @P2 BREAK B2 ;  /* 0x0000000000022942 */ /* 0x000fea0003800000 */
[----:B------:R-:W-:Y:S05]  /*0ac0*/  @P2 BRA `(.L_x_27) ;  /* 0x0000000000242947 */ /* 0x000fea0003800000 */
[----:B--23--:R-:W2:Y:S01]  /*0ad0*/  LDS R4, [UR6+0x8] ;  /* 0x00000806ff047984 */ /* 0x00cea20008000800 */
[----:B------:R-:W-:-:S05]  /*0ae0*/  IMAD.MOV.U32 R5, RZ, RZ, 0x6000 ;  /* 0x00006000ff057424 */ /* 0x000fca00078e00ff */
[----:B--2---:R-:W-:-:S04]  /*0af0*/  LOP3.LUT R4, R4, 0x6000, R5, 0xd8, !PT ;  /* 0x0000600004047812 */ /* 0x004fc800078ed805 */
[----:B------:R-:W-:-:S05]  /*0b00*/  LOP3.LUT R4, R4, 0x400000, RZ, 0xb8, !PT ;  /* 0x0040000004047812 */ /* 0x000fca00078eb8ff */
[----:B------:R4:W-:Y:S02]  /*0b10*/  STS [UR6+0x8], R4 ;  /* 0x00000804ff007988 */ /* 0x0009e40008000806 */
.L_x_26:
[----:B------:R-:W-:Y:S05]  /*0b20*/  BSYNC B2 ;  /* 0x0000000000027941 */ /* 0x000fea0003800000 */
.L_x_23:
[----:B--234-:R-:W2:Y:S02]  /*0b30*/  @!P2 LDS R4, [UR6+0x8] ;  /* 0x00000806ff04a984 */ /* 0x01cea40008000800 */
[----:B--2---:R-:W-:-:S05]  /*0b40*/  @!P2 LOP3.LUT R4, R4, 0x8000, RZ, 0xb8, !PT ;  /* 0x000080000404a812 */ /* 0x004fca00078eb8ff */
[----:B------:R4:W-:Y:S02]  /*0b50*/  @!P2 STS [UR6+0x8], R4 ;  /* 0x00000804ff00a988 */ /* 0x0009e40008000806 */
.L_x_27:
[----:B------:R-:W-:Y:S05]  /*0b60*/  BSYNC B3 ;  /* 0x0000000000037941 */ /* 0x000fea0003800000 */
.L_x_22:
[----:B------:R-:W-:Y:S05]  /*0b70*/  WARPSYNC.ALL ;  /* 0x0000000000007948 */ /* 0x000fea0003800000 */
[----:B------:R-:W-:-:S04]  /*0b80*/  UIADD3 UR23, UR4, 0x80, URZ ;  /* 0x0000008004177890 */ /* 0x000fc8000fffe03f */
[----:B------:R-:W-:-:S04]  /*0b90*/  UIADD3 UR22, UP0, UR23, UR52, URZ ;  /* 0x0000003417167290 */ /* 0x000fc8000ff1e03f */
[----:B------:R-:W-:Y:S01]  /*0ba0*/  ULEA.HI.X.SX32 UR23, UR23, UR53, 0x1, UP0 ;  /* 0x0000003517177291 */ /* 0x000fe200080f0e3f */
[----:B------:R-:W-:Y:S11]  /*0bb0*/  @P0 BRA `(.L_x_28) ;  /* 0x0000000000280947 */ /* 0x000ff60003800000 */
[----:B--234-:R-:W2:Y:S01]  /*0bc0*/  S2R R4, SR_LANEID ;  /* 0x0000000000047919 */ /* 0x01cea20000000000 */
[----:B------:R-:W-:Y:S05]  /*0bd0*/  WARPSYNC.ALL ;  /* 0x0000000000007948 */ /* 0x000fea0003800000 */
[----:B--2---:R-:W-:-:S05]  /*0be0*/  IMAD.SHL.U32 R10, R4, 0x4, RZ ;  /* 0x00000004040a7824 */ /* 0x004fca00078e00ff */
[----:B------:R-:W2:Y:S01]  /*0bf0*/  LDS R9, [R10+UR6] ;  /* 0x000000060a097984 */ /* 0x000ea20008000800 */
[----:B------:R-:W-:-:S05]  /*0c00*/  IADD3 R4, P1, R10, UR22, RZ ;  /* 0x000000160a047c10 */ /* 0x000fca000ff3e0ff */
[----:B------:R-:W-:-:S05]  /*0c10*/  IMAD.X R5, RZ, RZ, UR23, P1 ;  /* 0x00000017ff057e24 */ /* 0x000fca00088e06ff */
[----:B--2---:R2:W3:Y:S01]  /*0c20*/  ATOMG.E.EXCH.STRONG.GPU PT, RZ, [R4], R9 ;  /* 0x0000000904ff73a8 */ /* 0x0044e200041ee100 */
[----:B------:R-:W-:-:S04]  /*0c30*/  DEPBAR {5,4,3,2,1,0} ;  /* 0x0000003f0000791a */ /* 0x000fc80000000000 */
[----:B------:R2:W-:Y:S01]  /*0c40*/  UTMACCTL.IV [UR22] ;  /* 0x00000000160079b9 */ /* 0x0005e20008000000 */
[----:B------:R-:W-:Y:S01]  /*0c50*/  NOP ;  /* 0x0000000000007918 */ /* 0x000fe20000000000 */
.L_x_28:
[----:B------:R-:W-:Y:S05]  /*0c60*/  @P0 BRA `(.L_x_29) ;  /* 0x00000000000c0947 */ /* 0x000fea0003800000 */
[----:B------:R0:W-:Y:S01]  /*0c70*/  UTMACMDFLUSH ;  /* 0x00000000000079b7 */ /* 0x0001e20000000000 */
[----:B------:R-:W-:Y:S05]  /*0c80*/  @P0 BRA `(.L_x_29) ;  /* 0x0000000000040947 */ /* 0x000fea0003800000 */
[----:B------:R-:W-:-:S04]  /*0c90*/  DEPBAR.LE SB0, 0x0 ;  /* 0x000080000000791a */ /* 0x000fc80000000000 */
.L_x_29:
[----:B------:R-:W-:Y:S05]  /*0ca0*/  WARPSYNC.ALL ;  /* 0x0000000000007948 */ /* 0x000fea0003800000 */
[----:B---3--:R-:W-:Y:S06]  /*0cb0*/  BAR.SYNC.DEFER_BLOCKING 0x0 ;  /* 0x0000000000007b1d */ /* 0x008fec0000010000 */
[----:B------:R-:W-:Y:S02]  /*0cc0*/  BSSY B3, `(.L_x_30) ;  /* 0x000000b000037945 */ /* 0x000fe40003800000 */
[----:B------:R-:W-:Y:S06]  /*0cd0*/  BAR.SYNC.DEFER_BLOCKING 0x0 ;  /* 0x0000000000007b1d */ /* 0x000fec0000010000 */
[----:B------:R3:W-:Y:S01]  /*0ce0*/  @!P0 STS [R14], RZ ;  /* 0x000000ff0e008388 */ /* 0x0007e20000000800 */
[----:B------:R-:W-:Y:S01]  /*0cf0*/  NOP ;  /* 0x0000000000007918 */ /* 0x000fe20000000000 */
[----:B------:R-:W-:Y:S05]  /*0d00*/  @P2 BRA `(.L_x_31) ;  /* 0x0000000000182947 */ /* 0x000fea0003800000 */
[----:B--2-4-:R-:W2:Y:S01]  /*0d10*/  LDS R4, [UR6+0x8] ;  /* 0x00000806ff047984 */ /* 0x014ea20008000800 */
[----:B------:R-:W4:Y:S01]  /*0d20*/  LDC.64 R10, c[0x0][0x220] ;  /* 0x00008800ff0a7b82 */ /* 0x000f220000000a00 */
[----:B------:R-:W-:Y:S02]  /*0d30*/  IMAD.MOV.U32 R5, RZ, RZ, 0x70 ;  /* 0x00000070ff057424 */ /* 0x000fe400078e00ff */
[----:B----4-:R4:W-:Y:S03]  /*0d40*/  STS.64 [UR6], R10 ;  /* 0x0000000aff007988 */ /* 0x0109e60008000a06 */
[----:B--2---:R-:W-:-:S05]  /*0d50*/  LOP3.LUT R4, R4, 0x10, R5, 0xd8, !PT ;  /* 0x0000001004047812 */ /* 0x004fca00078ed805 */
[----:B------:R4:W-:Y:S02]  /*0d60*/  STS [UR6+0x8], R4 ;  /* 0x00000804ff007988 */ /* 0x0009e40008000806 */
.L_x_31:
[----:B--2---:R-:W-:Y:S05]  /*0d70*/  BSYNC B3 ;  /* 0x0000000000037941 */ /* 0x004fea0003800000 */
.L_x_30:
[----:B------:R-:W-:Y:S04]  /*0d80*/  BSSY B4, `(.L_x_32) ;  /* 0x0000011000047945 */ /* 0x000fe80003800000 */
[----:B------:R-:W-:Y:S04]  /*0d90*/  BSSY B3, `(.L_x_33) ;  /* 0x000000e000037945 */ /* 0x000fe80003800000 */
[----:B------:R-:W-:Y:S05]  /*0da0*/  @P2 BRA `(.L_x_34) ;  /* 0x0000000000242947 */ /* 0x000fea0003800000 */
[----:B----4-:R-:W2:Y:S01]  /*0db0*/  LDS R4, [UR6+0x34] ;  /* 0x00003406ff047984 */ /* 0x010ea20008000800 */
[----:B------:R-:W-:-:S05]  /*0dc0*/  IMAD.MOV.U32 R5, RZ, RZ, 0x3f000000 ;  /* 0x3f000000ff057424 */ /* 0x000fca00078e00ff */
[----:B--2---:R-:W-:-:S05]  /*0dd0*/  LOP3.LUT R4, R4, 0xff000000, R5, 0xb8, !PT ;  /* 0xff00000004047812 */ /* 0x004fca00078eb805 */
[----:B------:R2:W-:Y:S01]  /*0de0*/  STS [UR6+0x34], R4 ;  /* 0x00003404ff007988 */ /* 0x0005e20008000806 */
[----:B------:R-:W-:Y:S05]  /*0df0*/  @P2 BRA `(.L_x_35) ;  /* 0x00000000001c2947 */ /* 0x000fea0003800000 */
[----:B--2---:R-:W2:Y:S01]  /*0e00*/  LDS R4, [UR6+0x38] ;  /* 0x00003806ff047984 */ /* 0x004ea20008000800 */
[----:B------:R-:W-:-:S05]  /*0e10*/  IMAD.MOV.U32 R5, RZ, RZ, 0x3f ;  /* 0x0000003fff057424 */ /* 0x000fca00078e00ff */
[----:B--2---:R-:W-:-:S05]  /*0e20*/  LOP3.LUT R4, R4, 0xff, R5, 0xb8, !PT ;  /* 0x000000ff04047812 */ /* 0x004fca00078eb805 */
[----:B------:R2:W-:Y:S02]  /*0e30*/  STS [UR6+0x38], R4 ;  /* 0x00003804ff007988 */ /* 0x0005e40008000806 */
.L_x_34:
[----:B------:R-:W-:Y:S05]  /*0e40*/  @P2 BREAK B3 ;  /* 0x0000000000032942 */ /* 0x000fea0003800000 */
[----:B------:R-:W-:Y:S05]  /*0e50*/  @P2 BRA `(.L_x_36) ;  /* 0x00000000000c2947 */ /* 0x000fea0003800000 */
[----:B------:R1:W-:Y:S02]  /*0e60*/  STS [UR6+0x20], R3 ;  /* 0x00002003ff007988 */ /* 0x0003e40008000806 */
.L_x_35:
[----:B------:R-:W-:Y:S05]  /*0e70*/  BSYNC B3 ;  /* 0x0000000000037941 */ /* 0x000fea0003800000 */
.L_x_33:
[----:B------:R1:W-:Y:S02]  /*0e80*/  @!P2 STS [UR6+0x24], R2 ;  /* 0x00002402ff00a988 */ /* 0x0003e40008000806 */
.L_x_36:
[----:B------:R-:W-:Y:S05]  /*0e90*/  BSYNC B4 ;  /* 0x0000000000047941 */ /* 0x000fea0003800000 */
.L_x_32:
[----:B------:R-:W-:Y:S05]  /*0ea0*/  WARPSYNC.ALL ;  /* 0x0000000000007948 */ /* 0x000fea0003800000 */
[----:B------:R-:W-:Y:S04]  /*0eb0*/  BSSY B4, `(.L_x_37) ;  /* 0x000000e000047945 */ /* 0x000fe80003800000 */
[----:B------:R-:W-:Y:S05]  /*0ec0*/  @P2 BRA `(.L_x_38) ;  /* 0x0000000000302947 */ /* 0x000fea0003800000 */
[----:B-1----:R-:W1:Y:S01]  /*0ed0*/  LDS R3, [UR6+0x34] ;  /* 0x00003406ff037984 */ /* 0x002e620008000800 */
[----:B--2-4-:R-:W2:Y:S03]  /*0ee0*/  LDC.64 R4, c[0x0][0x248] ;  /* 0x00009200ff047b82 */ /* 0x014ea60000000a00 */
[----:B------:R-:W4:Y:S01]  /*0ef0*/  LDS R2, [UR6+0x1c] ;  /* 0x00001c06ff027984 */ /* 0x000f220008000800 */
[C---:B--2---:R-:W-:Y:S01]  /*0f00*/  SHF.L.U64.HI R5, R4.reuse, 0x1, R5 ;  /* 0x0000000104057819 */ /* 0x044fe20000010205 */
[----:B------:R-:W-:-:S03]  /*0f10*/  IMAD.SHL.U32 R4, R4, 0x2, RZ ;  /* 0x0000000204047824 */ /* 0x000fc600078e00ff */
[--C-:B------:R-:W-:Y:S02]  /*0f20*/  SHF.R.U32.HI R9, RZ, 0x4, R5.reuse ;  /* 0x00000004ff097819 */ /* 0x100fe40000011605 */
[----:B------:R-:W-:-:S05]  /*0f30*/  SHF.R.U64 R4, R4, 0x4, R5 ;  /* 0x0000000404047819 */ /* 0x000fca0000001205 */
[----:B------:R2:W-:Y:S01]  /*0f40*/  STS [UR6+0xc], R4 ;  /* 0x00000c04ff007988 */ /* 0x0005e20008000806 */
[----:B-1----:R-:W-:Y:S02]  /*0f50*/  LOP3.LUT R3, R3, 0x7, RZ, 0xb8, !PT ;  /* 0x0000000703037812 */ /* 0x002fe400078eb8ff */
[----:B----4-:R-:W-:-:S03]  /*0f60*/  LOP3.LUT R2, R2, 0xf, R9, 0xb8, !PT ;  /* 0x0000000f02027812 */ /* 0x010fc600078eb809 */
[----:B------:R2:W-:Y:S04]  /*0f70*/  STS [UR6+0x34], R3 ;  /* 0x00003403ff007988 */ /* 0x0005e80008000806 */
[----:B------:R2:W-:Y:S02]  /*0f80*/  STS [UR6+0x1c], R2 ;  /* 0x00001c02ff007988 */ /* 0x0005e40008000806 */
.L_x_38:
[----:B------:R-:W-:Y:S05]  /*0f90*/  BSYNC B4 ;  /* 0x0000000000047941 */ /* 0x000fea0003800000 */
.L_x_37:
[----:B------:R-:W-:Y:S04]  /*0fa0*/  BSSY B4, `(.L_x_39) ;  /* 0x000001a000047945 */ /* 0x000fe80003800000 */
[----:B------:R-:W-:Y:S04]  /*0fb0*/  BSSY B5, `(.L_x_40) ;  /* 0x0000015000057945 */ /* 0x000fe80003800000 */
[----:B------:R-:W-:Y:S05]  /*0fc0*/  @P2 BRA `(.L_x_41) ;  /* 0x0000000000202947 */ /* 0x000fea0003800000 */
[----:B-12---:R-:W1:Y:S02]  /*0fd0*/  LDS R2, [UR6+0x34] ;  /* 0x00003406ff027984 */ /* 0x006e640008000800 */
[----:B-1----:R-:W-:-:S05]  /*0fe0*/  LOP3.LUT R2, R2, 0x38, RZ, 0xb8, !PT ;  /* 0x0000003802027812 */ /* 0x002fca00078eb8ff */
[----:B------:R1:W-:Y:S01]  /*0ff0*/  STS [UR6+0x34], R2 ;  /* 0x00003402ff007988 */ /* 0x0003e20008000806 */
[----:B------:R-:W-:Y:S05]  /*1000*/  @P2 BRA `(.L_x_42) ;  /* 0x0000000000202947 */ /* 0x000fea0003800000 */
[----:B-1----:R-:W1:Y:S01]  /*1010*/  LDS R2, [UR6+0x8] ;  /* 0x00000806ff027984 */ /* 0x002e620008000800 */
[----:B------:R-:W-:-:S05]  /*1020*/  IMAD.MOV.U32 R3, RZ, RZ, 0x780 ;  /* 0x00000780ff037424 */ /* 0x000fca00078e00ff */
[----:B-1----:R-:W-:-:S05]  /*1030*/  LOP3.LUT R2, R2, 0x500, R3, 0xd8, !PT ;  /* 0x0000050002027812 */ /* 0x002fca00078ed803 */
[----:B------:R1:W-:Y:S02]  /*1040*/  STS [UR6+0x8], R2 ;  /* 0x00000802ff007988 */ /* 0x0003e40008000806 */
.L_x_41:
[----:B------:R-:W-:Y:S05]  /*1050*/  @P2 BRA `(.L_x_43) ;  /* 0x0000000000282947 */ /* 0x000fea0003800000 */
[----:B-12---:R-:W1:Y:S02]  /*1060*/  LDS R2, [UR6+0x8] ;  /* 0x00000806ff027984 */ /* 0x006e640008000800 */
[----:B-1----:R-:W-:-:S05]  /*1070*/  LOP3.LUT R2, R2, 0x1800, RZ, 0xb8, !PT ;  /* 0x0000180002027812 */ /* 0x002fca00078eb8ff */
[----:B------:R2:W-:Y:S02]  /*1080*/  STS [UR6+0x8], R2 ;  /* 0x00000802ff007988 */ /* 0x0005e40008000806 */
.L_x_42:
[----:B------:R-:W-:Y:S05]  /*1090*/  @P2 BREAK B5 ;  /* 0x0000000000052942 */ /* 0x000fea0003800000 */
[----:B------:R-:W-:Y:S05]  /*10a0*/  @P2 BRA `(.L_x_44) ;  /* 0x0000000000242947 */ /* 0x000fea0003800000 */
[----:B-12---:R-:W1:Y:S01]  /*10b0*/  LDS R2, [UR6+0x8] ;  /* 0x00000806ff027984 */ /* 0x006e620008000800 */
[----:B------:R-:W-:-:S05]  /*10c0*/  IMAD.MOV.U32 R3, RZ, RZ, 0x6000 ;  /* 0x00006000ff037424 */ /* 0x000fca00078e00ff */
[----:B-1----:R-:W-:-:S04]  /*10d0*/  LOP3.LUT R2, R2, 0x6000, R3, 0xd8, !PT ;  /* 0x0000600002027812 */ /* 0x002fc800078ed803 */
[----:B------:R-:W-:-:S05]  /*10e0*/  LOP3.LUT R2, R2, 0x400000, RZ, 0xb8, !PT ;  /* 0x0040000002027812 */ /* 0x000fca00078eb8ff */
[----:B------:R1:W-:Y:S02]  /*10f0*/  STS [UR6+0x8], R2 ;  /* 0x00000802ff007988 */ /* 0x0003e40008000806 */
.L_x_43:
[----:B------:R-:W-:Y:S05]  /*1100*/  BSYNC B5 ;  /* 0x0000000000057941 */ /* 0x000fea0003800000 */
.L_x_40:
[----:B-12---:R-:W1:Y:S02]  /*1110*/  @!P2 LDS R2, [UR6+0x8] ;  /* 0x00000806ff02a984 */ /* 0x006e640008000800 */
[----:B-1----:R-:W-:-:S05]  /*1120*/  @!P2 LOP3.LUT R2, R2, 0x8000, RZ, 0xb8, !PT ;  /* 0x000080000202a812 */ /* 0x002fca00078eb8ff */
[----:B------:R1:W-:Y:S02]  /*1130*/  @!P2 STS [UR6+0x8], R2 ;  /* 0x00000802ff00a988 */ /* 0x0003e40008000806 */
.L_x_44:
[----:B------:R-:W-:Y:S05]  /*1140*/  BSYNC B4 ;  /* 0x0000000000047941 */ /* 0x000fea0003800000 */
.L_x_39:
[----:B------:R-:W-:Y:S05]  /*1150*/  WARPSYNC.ALL ;  /* 0x0000000000007948 */ /* 0x000fea0003800000 */
[----:B------:R-:W-:Y:S01]  /*1160*/  UIADD3 UR4, UR4, 0x100, URZ ;  /* 0x0000010004047890 */ /* 0x000fe2000fffe03f */
[----:B------:R-:W-:Y:S01]  /*1170*/  ISETP.GE.AND P1, PT, R8, 0x1, PT ;  /* 0x000000010800780c */ /* 0x000fe20003f26270 */
[----:B------:R-:W-:Y:S01]  /*1180*/  IMAD.MOV.U32 R24, RZ, RZ, RZ ;  /* 0x000000ffff187224 */ /* 0x000fe200078e00ff */
[----:B------:R-:W-:Y:S01]  /*1190*/  SHF.R.U32.HI R8, RZ, 0x5, R0 ;  /* 0x00000005ff087819 */ /* 0x000fe20000011600 */
[----:B------:R-:W-:-:S04]  /*11a0*/  UIADD3 UR52, UP0, UR4, UR52, URZ ;  /* 0x0000003404347290 */ /* 0x000fc8000ff1e03f */
[----:B------:R-:W-:Y:S01]  /*11b0*/  ULEA.HI.X.SX32 UR53, UR4, UR53, 0x1, UP0 ;  /* 0x0000003504357291 */ /* 0x000fe200080f0e3f */
[----:B------:R-:W-:Y:S11]  /*11c0*/  @P0 BRA `(.L_x_45) ;  /* 0x0000000000280947 */ /* 0x000ff60003800000 */
[----:B-12---:R-:W4:Y:S01]  /*11d0*/  S2R R2, SR_LANEID ;  /* 0x0000000000027919 */ /* 0x006f220000000000 */
[----:B------:R-:W-:Y:S05]  /*11e0*/  WARPSYNC.ALL ;  /* 0x0000000000007948 */ /* 0x000fea0003800000 */
[----:B----4-:R-:W-:-:S05]  /*11f0*/  IMAD.SHL.U32 R4, R2, 0x4, RZ ;  /* 0x0000000402047824 */ /* 0x010fca00078e00ff */
[----:B------:R-:W1:Y:S01]  /*1200*/  LDS R5, [R4+UR6] ;  /* 0x0000000604057984 */ /* 0x000e620008000800 */
[----:B------:R-:W-:-:S05]  /*1210*/  IADD3 R2, P3, R4, UR52, RZ ;  /* 0x0000003404027c10 */ /* 0x000fca000ff7e0ff */
[----:B------:R-:W-:-:S05]  /*1220*/  IMAD.X R3, RZ, RZ, UR53, P3 ;  /* 0x00000035ff037e24 */ /* 0x000fca00098e06ff */
[----:B-1----:R1:W2:Y:S01]  /*1230*/  ATOMG.E.EXCH.STRONG.GPU PT, RZ, [R2], R5 ;  /* 0x0000000502ff73a8 */ /* 0x0022a200041ee100 */
[----:B------:R-:W-:-:S04]  /*1240*/  DEPBAR {5,4,3,2,1,0} ;  /* 0x0000003f0000791a */ /* 0x000fc80000000000 */
[----:B------:R1:W-:Y:S01]  /*1250*/  UTMACCTL.IV [UR52] ;  /* 0x00000000340079b9 */ /* 0x0003e20008000000 */
[----:B------:R-:W-:Y:S01]  /*1260*/  NOP ;  /* 0x0000000000007918 */ /* 0x000fe20000000000 */
.L_x_45:
[----:B------:R-:W-:Y:S05]  /*1270*/  @P0 BRA `(.L_x_46) ;  /* 0x00000000000c0947 */ /* 0x000fea0003800000 */
[----:B------:R0:W-:Y:S01]  /*1280*/  UTMACMDFLUSH ;  /* 0x00000000000079b7 */ /* 0x0001e20000000000 */
[----:B------:R-:W-:Y:S05]  /*1290*/  @P0 BRA `(.L_x_46) ;  /* 0x0000000000040947 */ /* 0x000fea0003800000 */
[----:B------:R-:W-:-:S04]  /*12a0*/  DEPBAR.LE SB0, 0x0 ;  /* 0x000080000000791a */ /* 0x000fc80000000000 */
.L_x_46:
[----:B------:R-:W-:Y:S05]  /*12b0*/  WARPSYNC.ALL ;  /* 0x0000000000007948 */ /* 0x000fea0003800000 */
[----:B--2---:R-:W-:Y:S01]  /*12c0*/  BAR.SYNC.DEFER_BLOCKING 0x0 ;  /* 0x0000000000007b1d */ /* 0x004fe20000010000 */
[----:B------:R-:W-:Y:S01]  /*12d0*/  R2UR UR7, R8 ;  /* 0x00000000080772ca */ /* 0x000fe200000e0000 */
[----:B------:R-:W-:Y:S01]  /*12e0*/  USHF.L.U32 UR11, UR54, 0x7, URZ ;  /* 0x00000007360b7899 */ /* 0x000fe2000800063f */
[----:B------:R-:W-:Y:S01]  /*12f0*/  IMAD.MOV.U32 R25, RZ, RZ, RZ ;  /* 0x000000ffff197224 */ /* 0x000fe200078e00ff */
[----:B------:R-:W-:Y:S01]  /*1300*/  USHF.L.U32 UR27, UR55, 0x6, URZ ;  /* 0x00000006371b7899 */ /* 0x000fe2000800063f */
[----:B------:R-:W-:Y:S01]  /*1310*/  CS2R R26, SRZ ;  /* 0x00000000001a7805 */ /* 0x000fe2000001ff00 */
[----:B------:R-:W-:Y:S01]  /*1320*/  VOTEU.ALL UP0, P2 ;  /* 0x00000000003f7886 */ /* 0x000fe20001000000 */
[----:B------:R-:W-:Y:S01]  /*1330*/  UMOV UR4, 0x1 ;  /* 0x0000000100047882 */ /* 0x000fe20000000000 */
[----:B------:R-:W-:-:S02]  /*1340*/  CS2R R28, SRZ ;  /* 0x00000000001c7805 */ /* 0x000fc4000001ff00 */
[----:B------:R-:W-:Y:S02]  /*1350*/  CS2R R30, SRZ ;  /* 0x00000000001e7805 */ /* 0x000fe4000001ff00 */
[----:B------:R-:W-:Y:S01]  /*1360*/  CS2R R32, SRZ ;  /* 0x0000000000207805 */ /* 0x000fe2000001ff00 */
[----:B------:R-:W-:-:S04]  /*1370*/  @!UP0 UIADD3 UR4, -UR4, 0x100000, URZ ;  /* 0x0010000004048890 */ /* 0x000fc8000fffe13f */
[----:B------:R-:W-:Y:S02]  /*1380*/  @!UP0 USHF.L.U32 UR5, UR4, 0xb, URZ ;  /* 0x0000000b04058899 */ /* 0x000fe4000800063f */
[----:B------:R-:W-:Y:S01]  /*1390*/  @!UP0 USHF.L.U32 UR4, UR4, 0x1, URZ ;  /* 0x0000000104048899 */ /* 0x000fe2000800063f */
[----:B------:R-:W-:Y:S01]  /*13a0*/  CS2R R34, SRZ ;  /* 0x0000000000227805 */ /* 0x000fe2000001ff00 */
[----:B------:R-:W-:Y:S01]  /*13b0*/  VOTEU.ALL UP0, P2 ;  /* 0x00000000003f7886 */ /* 0x000fe20001000000 */
[----:B------:R-:W-:Y:S02]  /*13c0*/  CS2R R36, SRZ ;  /* 0x0000000000247805 */ /* 0x000fe4000001ff00 */
[----:B------:R-:W-:Y:S02]  /*13d0*/  CS2R R38, SRZ ;  /* 0x0000000000267805 */ /* 0x000fe4000001ff00 */
[----:B------:R-:W-:Y:S02]  /*13e0*/  CS2R R40, SRZ ;  /* 0x0000000000287805 */ /* 0x000fe4000001ff00 */
[----:B------:R-:W-:-:S02]  /*13f0*/  CS2R R42, SRZ ;  /* 0x00000000002a7805 */ /* 0x000fc4000001ff00 */
[----:B------:R-:W-:Y:S02]  /*1400*/  CS2R R44, SRZ ;  /* 0x00000000002c7805 */ /* 0x000fe4000001ff00 */
[----:B------:R-:W-:Y:S02]  /*1410*/  CS2R R46, SRZ ;  /* 0x00000000002e7805 */ /* 0x000fe4000001ff00 */
[----:B------:R-:W-:Y:S02]  /*1420*/  CS2R R48, SRZ ;  /* 0x0000000000307805 */ /* 0x000fe4000001ff00 */
[----:B------:R-:W-:Y:S02]  /*1430*/  CS2R R50, SRZ ;  /* 0x0000000000327805 */ /* 0x000fe4000001ff00 */
[----:B------:R-:W-:Y:S02]  /*1440*/  CS2R R52, SRZ ;  /* 0x0000000000347805 */ /* 0x000fe4000001ff00 */
[----:B------:R-:W-:Y:S01]  /*1450*/  CS2R R54, SRZ ;  /* 0x0000000000367805 */ /* 0x000fe2000001ff00 */
[----:B------:R-:W2:Y:S02]  /*1460*/  FENCE.VIEW.ASYNC.S ;  /* 0x00000000000073c6 */ /* 0x000ea40000000000 */
[----:B--2---:R2:W1:Y:S01]  /*1470*/  @!UP0 SYNCS.EXCH.64 URZ, [UR6+0xc000], UR4 ;  /* 0x00c00004063f85b2 */ /* 0x0044620008000100 */
[----:B------:R-:W-:Y:S05]  /*1480*/  @!P1 BRA `(.L_x_47) ;  /* 0x00000004006c9947 */ /* 0x000fea0003800000 */
[----:B--2---:R-:W-:Y:S01]  /*1490*/  UIADD3 UR5, UR6, 0x8000, URZ ;  /* 0x0000800006057890 */ /* 0x004fe2000fffe03f */
[----:B------:R-:W-:Y:S01]  /*14a0*/  CS2R R24, SRZ ;  /* 0x0000000000187805 */ /* 0x000fe2000001ff00 */
[----:B------:R-:W-:Y:S01]  /*14b0*/  UMOV UR4, URZ ;  /* 0x0000003f00047c82 */ /* 0x000fe20008000000 */
[----:B------:R-:W-:Y:S01]  /*14c0*/  CS2R R26, SRZ ;  /* 0x00000000001a7805 */ /* 0x000fe2000001ff00 */
[----:B------:R-:W-:Y:S01]  /*14d0*/  USHF.R.U32.HI UR5, URZ, 0x4, UR5 ;  /* 0x000000043f057899 */ /* 0x000fe20008011605 */
[----:B------:R-:W-:Y:S02]  /*14e0*/  CS2R R28, SRZ ;  /* 0x00000000001c7805 */ /* 0x000fe4000001ff00 */
[----:B------:R-:W-:Y:S02]  /*14f0*/  CS2R R30, SRZ ;  /* 0x00000000001e7805 */ /* 0x000fe4000001ff00 */
[----:B------:R-:W-:Y:S01]  /*1500*/  CS2R R32, SRZ ;  /* 0x0000000000207805 */ /* 0x000fe2000001ff00 */
[----:B------:R-:W-:Y:S01]  /*1510*/  USGXT.U32 UR16, UR5, 0xe ;  /* 0x0000000e0510789a */ /* 0x000fe20008000000 */
[----:B------:R-:W-:-:S02]  /*1520*/  CS2R R34, SRZ ;  /* 0x0000000000227805 */ /* 0x000fc4000001ff00 */
[----:B------:R-:W-:Y:S02]  /*1530*/  CS2R R36, SRZ ;  /* 0x0000000000247805 */ /* 0x000fe4000001ff00 */
[----:B------:R-:W-:Y:S01]  /*1540*/  CS2R R38, SRZ ;  /* 0x0000000000267805 */ /* 0x000fe2000001ff00 */
[----:B------:R-:W-:Y:S01]  /*1550*/  UIADD3 UR12, UP0, UR16, 0x2, URZ ;  /* 0x00000002100c7890 */ /* 0x000fe2000ff1e03f */
[----:B------:R-:W-:Y:S02]  /*1560*/  CS2R R40, SRZ ;  /* 0x0000000000287805 */ /* 0x000fe4000001ff00 */
[----:B------:R-:W-:Y:S02]  /*1570*/  CS2R R42, SRZ ;  /* 0x00000000002a7805 */ /* 0x000fe4000001ff00 */
[----:B------:R-:W-:Y:S01]  /*1580*/  CS2R R44, SRZ ;  /* 0x00000000002c7805 */ /* 0x000fe2000001ff00 */
[----:B------:R-:W-:Y:S01]  /*1590*/  UIADD3.X UR13, UR4, 0x40000040, URZ, UP0, !UPT ;  /* 0x40000040040d7890 */ /* 0x000fe200087fe43f */
[----:B------:R-:W-:-:S02]  /*15a0*/  CS2R R46, SRZ ;  /* 0x00000000002e7805 */ /* 0x000fc4000001ff00 */
[----:B------:R-:W-:Y:S02]  /*15b0*/  CS2R R48, SRZ ;  /* 0x0000000000307805 */ /* 0x000fe4000001ff00 */
[----:B------:R-:W-:Y:S02]  /*15c0*/  CS2R R50, SRZ ;  /* 0x0000000000327805 */ /* 0x000fe4000001ff00 */
[----:B------:R-:W-:Y:S02]  /*15d0*/  CS2R R52, SRZ ;  /* 0x0000000000347805 */ /* 0x000fe4000001ff00 */
[----:B------:R-:W-:Y:S01]  /*15e0*/  CS2R R54, SRZ ;  /* 0x0000000000367805 */ /* 0x000fe2000001ff00 */
[----:B------:R-:W-:Y:S02]  /*15f0*/  UIADD3.64 UR28, UR12, 0x2, URZ ;  /* 0x000000020c1c7897 */ /* 0x000fe4000fffe03f */
[----:B------:R-:W-:Y:S02]  /*1600*/  UIADD3.64 UR32, UR12, 0x4, URZ ;  /* 0x000000040c207897 */ /* 0x000fe4000fffe03f */
[----:B------:R-:W-:-:S02]  /*1610*/  UIADD3.64 UR36, UR12, 0x1fe, URZ ;  /* 0x000001fe0c247897 */ /* 0x000fc4000fffe03f */
[----:B------:R-:W-:Y:S02]  /*1620*/  UIADD3.64 UR40, UR12, 0x200, URZ ;  /* 0x000002000c287897 */ /* 0x000fe4000fffe03f */
[----:B------:R-:W-:Y:S02]  /*1630*/  UIADD3.64 UR44, UR12, 0x202, URZ ;  /* 0x000002020c2c7897 */ /* 0x000fe4000fffe03f */
[----:B------:R-:W-:-:S12]  /*1640*/  UIADD3.64 UR48, UR12, 0x204, URZ ;  /* 0x000002040c307897 */ /* 0x000fd8000fffe03f */
.L_x_49:
[----:B-1----:R-:W-:Y:S01]  /*1650*/  BAR.SYNC.DEFER_BLOCKING 0x0 ;  /* 0x0000000000007b1d */ /* 0x002fe20000010000 */
[----:B------:R-:W-:Y:S01]  /*1660*/  ELECT P0, URZ, PT ;  /* 0x00000000003f782f */ /* 0x000fe20003800000 */
[----:B------:R-:W-:Y:S01]  /*1670*/  @!P2 IMAD.MOV.U32 R2, RZ, RZ, 0xc000 ;  /* 0x0000c000ff02a424 */ /* 0x000fe200078e00ff */
[----:B------:R-:W-:Y:S02]  /*1680*/  ULOP3.LUT UR8, UR7, 0x1, URZ, 0xc0, !UPT ;  /* 0x0000000107087892 */ /* 0x000fe4000f8ec03f */
[C---:B------:R-:W-:Y:S02]  /*1690*/  ISETP.LT.U32.AND P0, PT, R6.reuse, 0x40, P0 ;  /* 0x000000400600780c */ /* 0x040fe40000701070 */
[----:B------:R-:W-:Y:S01]  /*16a0*/  ELECT P1, URZ, PT ;  /* 0x00000000003f782f */ /* 0x000fe20003820000 */
[----:B------:R-:W-:Y:S02]  /*16b0*/  ULEA UR5, UR8, UR6, 0xd ;  /* 0x0000000608057291 */ /* 0x000fe4000f8e683f */
[----:B------:R-:W-:Y:S01]  /*16c0*/  ULEA UR26, UR8, UR4, 0x6 ;  /* 0x00000004081a7291 */ /* 0x000fe2000f8e303f */
[----:B------:R-:W-:Y:S01]  /*16d0*/  ISETP.LT.U32.AND P1, PT, R6, 0x40, P1 ;  /* 0x000000400600780c */ /* 0x000fe20000f21070 */
[----:B------:R-:W-:-:S05]  /*16e0*/  ULEA UR8, UR8, UR5, 0xd ;  /* 0x0000000508087291 */ /* 0x000fca000f8e683f */
[----:B------:R-:W-:Y:S01]  /*16f0*/  UMOV UR10, UR26 ;  /* 0x0000001a000a7c82 */ /* 0x000fe20008000000 */
[----:B------:R-:W-:Y:S01]  /*1700*/  VOTEU.ANY UP0, P0 ;  /* 0x00000000003f7886 */ /* 0x000fe20000000100 */
[----:B------:R-:W-:-:S04]  /*1710*/  VOTEU.ANY UP2, P0 ;  /* 0x00000000003f7886 */ /* 0x000fc80000040100 */
[----:B------:R-:W-:Y:S01]  /*1720*/  @UP0 UIADD3 UR24, UR5, 0x8000, URZ ;  /* 0x0000800005180890 */ /* 0x000fe2000fffe03f */
[----:B------:R1:W-:Y:S01]  /*1730*/  @!P2 SYNCS.ARRIVE.TRANS64 RZ, [UR6+0xc000], R2 ;  /* 0x00c00002ffffa9a7 */ /* 0x0003e20008000006 */
[----:B------:R-:W-:Y:S01]  /*1740*/  @UP0 UIADD3 UR25, UR6, 0xc000, URZ ;  /* 0x0000c00006190890 */ /* 0x000fe2000fffe03f */
[----:B------:R-:W-:Y:S01]  /*1750*/  @UP0 UMOV UR14, UR20 ;  /* 0x00000014000e0c82 */ /* 0x000fe20008000000 */
[----:B------:R-:W-:Y:S01]  /*1760*/  @UP0 UMOV UR15, UR21 ;  /* 0x00000015000f0c82 */ /* 0x000fe20008000000 */
[----:B------:R-:W-:Y:S01]  /*1770*/  BAR.SYNC.DEFER_BLOCKING 0x0 ;  /* 0x0000000000007b1d */ /* 0x000fe20000010000 */
[----:B-1----:R-:W-:-:S05]  /*1780*/  SHF.L.U32 R2, R7, 0x1f, RZ ;  /* 0x0000001f07027819 */ /* 0x002fca00000006ff */
[----:B------:R-:W-:Y:S01]  /*1790*/  VOTEU.ANY UP1, P1 ;  /* 0x00000000003f7886 */ /* 0x000fe20000820100 */
[----:B------:R-:W-:-:S04]  /*17a0*/  VOTEU.ANY UP3, P1 ;  /* 0x00000000003f7886 */ /* 0x000fc80000860100 */
[----:B------:R-:W-:Y:S01]  /*17b0*/  @UP1 UIADD3 UR9, UR6, 0xc000, URZ ;  /* 0x0000c00006091890 */ /* 0x000fe2000fffe03f */
[----:B------:R-:W-:Y:S01]  /*17c0*/  @UP1 UMOV UR18, UR22 ;  /* 0x0000001600121c82 */ /* 0x000fe20008000000 */
[----:B------:R-:W-:Y:S01]  /*17d0*/  @UP1 UMOV UR19, UR23 ;  /* 0x0000001700131c82 */ /* 0x000fe20008000000 */
[----:B------:R1:W-:Y:S01]  /*17e0*/  @UP2 UTMALDG.2D [UR24], [UR14] ;  /* 0x000000180e0025b4 */ /* 0x0003e20008008000 */
[----:B------:R2:W-:Y:S06]  /*17f0*/  MEMBAR.ALL.CTA ;  /* 0x0000000000007992 */ /* 0x0005ec0000008000 */
[----:B--2---:R-:W2:Y:S02]  /*1800*/  FENCE.VIEW.ASYNC.S ;  /* 0x00000000000073c6 */ /* 0x004ea40000000000 */
[----:B--2---:R-:W-:Y:S06]  /*1810*/  BAR.SYNC.DEFER_BLOCKING 0x0 ;  /* 0x0000000000007b1d */ /* 0x004fec0000010000 */
[----:B------:R1:W-:Y:S02]  /*1820*/  @UP3 UTMALDG.2D [UR8], [UR18] ;  /* 0x00000008120035b4 */ /* 0x0003e40008008000 */
[----:B------:R-:W-:Y:S06]  /*1830*/  BAR.SYNC.DEFER_BLOCKING 0x0 ;  /* 0x0000000000007b1d */ /* 0x000fec0000010000 */
[----:B------:R-:W2:Y:S02]  /*1840*/  SYNCS.PHASECHK.TRANS64.TRYWAIT P0, [UR6+0xc000], R2 ;  /* 0x00c00002ff0075a7 */ /* 0x000ea40008000146 */
[----:B-12---:R-:W-:Y:S05]  /*1850*/  @!P0 BRA `(.L_x_48) ;  /* 0x0000000400588947 */ /* 0x006fea0003800000 */
.L_x_50:
[----:B------:R-:W-:Y:S01]  /*1860*/  USHF.L.U32 UR5, UR7, 0x7, URZ ;  /* 0x0000000707057899 */ /* 0x000fe2000800063f */
[----:B------:R-:W-:Y:S02]  /*1870*/  WARPGROUP.DEPBAR.LE gsb0, 0x0 ;  /* 0x00008000000079c5 */ /* 0x000fe40000010000 */
[----:B------:R-:W-:Y:S01]  /*1880*/  WARPGROUP.ARRIVE ;  /* 0x00000000000079c5 */ /* 0x000fe20000000000 */
[----:B------:R-:W-:Y:S01]  /*1890*/  ULOP3.LUT UR5, UR5, 0x200, URZ, 0xc0, !UPT ;  /* 0x0000020005057892 */ /* 0x000fe2000f8ec03f */
[----:B------:R-:W1:Y:S01]  /*18a0*/  LDC R2, c[0x0][0x230] ;  /* 0x00008c00ff027b82 */ /* 0x000e620000000800 */
[----:B------:R-:W-:Y:S01]  /*18b0*/  UMOV UR17, 0x40000040 ;  /* 0x4000004000117882 */ /* 0x000fe20000000000 */
[----:B------:R-:W-:Y:S01]  /*18c0*/  UMOV UR19, 0x40000040 ;  /* 0x4000004000137882 */ /* 0x000fe20000000000 */
[----:B------:R-:W-:Y:S01]  /*18d0*/  ULEA.HI UR5, UR6, UR5, URZ, 0x1c ;  /* 0x0000000506057291 */ /* 0x000fe2000f8fe03f */
[----:B------:R-:W-:Y:S01]  /*18e0*/  LOP3.LUT R7, R7, 0x1, RZ, 0x3c, !PT ;  /* 0x0000000107077812 */ /* 0x000fe200078e3cff */
[----:B------:R-:W-:-:S02]  /*18f0*/  UIADD3 UR4, UR4, 0x80, URZ ;  /* 0x0000008004047890 */ /* 0x000fc4000fffe03f */
[----:B------:R-:W-:-:S03]  /*1900*/  ULOP3.LUT UR18, UR5, 0x3fff, URZ, 0xc0, !UPT ;  /* 0x00003fff05127892 */ /* 0x000fc6000f8ec03f */
[----:B------:R-:W-:Y:S01]  /*1910*/  UMOV UR5, URZ ;  /* 0x0000003f00057c82 */ /* 0x000fe20008000000 */
[----:B------:R-:W-:-:S04]  /*1920*/  UIADD3 UR14, UP0, UR18, 0x2, URZ ;  /* 0x00000002120e7890 */ /* 0x000fc8000ff1e03f */
[----:B------:R-:W-:Y:S01]  /*1930*/  UIADD3.X UR15, UR5, 0x40000040, URZ, UP0, !UPT ;  /* 0x40000040050f7890 */ /* 0x000fe200087fe43f */
[----:B------:R-:W-:Y:S03]  /*1940*/  HGMMA.64x64x16.F32.BF16 R24, gdesc[UR16], R24 ;  /* 0x00e00000101879f0 */ /* 0x000fe60008701818 */
[----:B------:R-:W-:Y:S02]  /*1950*/  UIADD3.64 UR30, UR14, 0x2, URZ ;  /* 0x000000020e1e7897 */ /* 0x000fe4000fffe03f */
[----:B------:R-:W-:Y:S02]  /*1960*/  UIADD3.64 UR34, UR14, 0x4, URZ ;  /* 0x000000040e227897 */ /* 0x000fe4000fffe03f */
[----:B------:R-:W-:Y:S01]  /*1970*/  UIADD3.64 UR38, UR14, 0x3fe, URZ ;  /* 0x000003fe0e267897 */ /* 0x000fe2000fffe03f */
[----:B-1----:R-:W-:Y:S01]  /*1980*/  ISETP.LE.AND P0, PT, R2, UR4, PT ;  /* 0x0000000402007c0c */ /* 0x002fe2000bf03270 */
[----:B------:R-:W-:-:S02]  /*1990*/  UIADD3.64 UR42, UR14, 0x400, URZ ;  /* 0x000004000e2a7897 */ /* 0x000fc4000fffe03f */
[----:B------:R-:W-:Y:S02]  /*19a0*/  UIADD3.64 UR46, UR14, 0x402, URZ ;  /* 0x000004020e2e7897 */ /* 0x000fe4000fffe03f */
[----:B------:R-:W-:Y:S02]  /*19b0*/  UIADD3.64 UR50, UR14, 0x404, URZ ;  /* 0x000004040e327897 */ /* 0x000fe4000fffe03f */
[----:B------:R-:W-:Y:S04]  /*19c0*/  HGMMA.64x64x16.F32.BF16 R24, gdesc[UR12], R24 ;  /* 0x00e000000c1879f0 */ /* 0x000fe80008701818 */
[----:B------:R-:W-:Y:S04]  /*19d0*/  HGMMA.64x64x16.F32.BF16 R24, gdesc[UR28], R24 ;  /* 0x00e000001c1879f0 */ /* 0x000fe80008701818 */
[----:B------:R-:W-:Y:S04]  /*19e0*/  HGMMA.64x64x16.F32.BF16 R24, gdesc[UR32], R24 ;  /* 0x00e00000201879f0 */ /* 0x000fe80008701818 */
[----:B------:R-:W-:Y:S04]  /*19f0*/  HGMMA.64x64x16.F32.BF16 R24, gdesc[UR36], R24 ;  /* 0x00e00000241879f0 */ /* 0x000fe80008701818 */
[----:B------:R-:W-:Y:S04]  /*1a00*/  HGMMA.64x64x16.F32.BF16 R24, gdesc[UR40], R24 ;  /* 0x00e00000281879f0 */ /* 0x000fe80008701818 */
[----:B------:R-:W-:Y:S04]  /*1a10*/  HGMMA.64x64x16.F32.BF16 R24, gdesc[UR44], R24 ;  /* 0x00e000002c1879f0 */ /* 0x000fe80008701818 */
[----:B------:R-:W-:Y:S01]  /*1a20*/  HGMMA.64x64x16.F32.BF16 R24, gdesc[UR48], R24, gsb0 ;  /* 0x00e00000301879f0 */ /* 0x000fe20008001818 */
[----:B------:R-:W-:Y:S05]  /*1a30*/  @!P0 BRA `(.L_x_49) ;  /* 0xfffffffc00048947 */ /* 0x000fea000383ffff */
.L_x_47:
[C---:B-1----:R-:W-:Y:S01]  /*1a40*/  IMAD.SHL.U32 R2, R0.reuse, 0x80, RZ ;  /* 0x0000008000027824 */ /* 0x042fe200078e00ff */
[----:B------:R-:W-:Y:S02]  /*1a50*/  WARPGROUP.DEPBAR.LE gsb0, 0x0 ;  /* 0x00008000000079c5 */ /* 0x000fe40000010000 */
[----:B------:R-:W-:Y:S01]  /*1a60*/  IMAD.SHL.U32 R3, R0, 0x40, RZ ;  /* 0x0000004000037824 */ /* 0x000fe200078e00ff */
[----:B------:R-:W-:Y:S01]  /*1a70*/  BAR.SYNC.DEFER_BLOCKING 0x0 ;  /* 0x0000000000007b1d */ /* 0x000fe20000010000 */
[----:B------:R-:W-:Y:S02]  /*1a80*/  LOP3.LUT R2, R2, 0x780, RZ, 0xc0, !PT ;  /* 0x0000078002027812 */ /* 0x000fe400078ec0ff */
[----:B------:R-:W-:Y:S02]  /*1a90*/  ELECT P0, URZ, PT ;  /* 0x00000000003f782f */ /* 0x000fe40003800000 */
[----:B------:R-:W-:Y:S01]  /*1aa0*/  F2FP.BF16.F32.PACK_AB R24, R25, R24 ;  /* 0x000000181918723e */ /* 0x000fe200000010ff */
[----:B------:R-:W-:Y:S01]  /*1ab0*/  ULOP3.LUT UR7, UR7, 0x1, URZ, 0xc0, !UPT ;  /* 0x0000000107077892 */ /* 0x000fe2000f8ec03f */
[----:B----4-:R-:W-:Y:S01]  /*1ac0*/  LOP3.LUT R4, R2, 0x3800, R3, 0xf8, !PT ;  /* 0x0000380002047812 */ /* 0x010fe200078ef803 */
[----:B------:R-:W-:Y:S01]  /*1ad0*/  IMAD.SHL.U32 R2, R0, 0x10, RZ ;  /* 0x0000001000027824 */ /* 0x000fe200078e00ff */
[----:B------:R-:W-:Y:S01]  /*1ae0*/  F2FP.BF16.F32.PACK_AB R25, R27, R26 ;  /* 0x0000001a1b19723e */ /* 0x000fe200000010ff */
[----:B------:R-:W-:Y:S01]  /*1af0*/  ULEA UR9, UR7, UR11, 0x6 ;  /* 0x0000000b07097291 */ /* 0x000fe2000f8e303f */
[----:B------:R-:W-:Y:S01]  /*1b00*/  F2FP.BF16.F32.PACK_AB R32, R33, R32 ;  /* 0x000000202120723e */ /* 0x000fe200000010ff */
[----:B------:R-:W-:Y:S01]  /*1b10*/  ULEA UR8, UR7, UR6, 0xd ;  /* 0x0000000607087291 */ /* 0x000fe2000f8e683f */
[----:B------:R-:W-:Y:S01]  /*1b20*/  LOP3.LUT R3, R2, 0x70, RZ, 0xc0, !PT ;  /* 0x0000007002037812 */ /* 0x000fe200078ec0ff */
[----:B------:R-:W-:Y:S01]  /*1b30*/  UMOV UR10, UR27 ;  /* 0x0000001b000a7c82 */ /* 0x000fe20008000000 */
[----:B------:R-:W-:-:S02]  /*1b40*/  F2FP.BF16.F32.PACK_AB R26, R29, R28 ;  /* 0x0000001c1d1a723e */ /* 0x000fc400000010ff */
[----:B------:R-:W-:Y:S02]  /*1b50*/  LOP3.LUT R3, R3, 0x10, R0, 0x78, !PT ;  /* 0x0000001003037812 */ /* 0x000fe400078e7800 */
[----:B------:R-:W-:Y:S02]  /*1b60*/  F2FP.BF16.F32.PACK_AB R27, R31, R30 ;  /* 0x0000001e1f1b723e */ /* 0x000fe400000010ff */
[----:B------:R-:W-:Y:S02]  /*1b70*/  LOP3.LUT R3, R4, R3, RZ, 0xfc, !PT ;  /* 0x0000000304037212 */ /* 0x000fe400078efcff */
[----:B------:R-:W-:Y:S02]  /*1b80*/  F2FP.BF16.F32.PACK_AB R33, R35, R34 ;  /* 0x000000222321723e */ /* 0x000fe400000010ff */
[C---:B------:R-:W-:Y:S01]  /*1b90*/  LOP3.LUT R2, R3.reuse, 0x20, RZ, 0x3c, !PT ;  /* 0x0000002003027812 */ /* 0x040fe200078e3cff */
[C---:B------:R-:W-:Y:S01]  /*1ba0*/  VIADD R0, R3.reuse, UR6 ;  /* 0x0000000603007c36 */ /* 0x040fe20008000000 */
[C---:B------:R-:W-:Y:S01]  /*1bb0*/  LOP3.LUT R4, R3.reuse, 0x40, RZ, 0x3c, !PT ;  /* 0x0000004003047812 */ /* 0x040fe200078e3cff */
[----:B------:R-:W1:Y:S01]  /*1bc0*/  @!P2 SYNCS.CCTL.IV [UR6+0xc000] ;  /* 0x00c00000ff00a9b1 */ /* 0x000e620008000006 */
[----:B------:R-:W-:Y:S01]  /*1bd0*/  LOP3.LUT R3, R3, 0x60, RZ, 0x3c, !PT ;  /* 0x0000006003037812 */ /* 0x000fe200078e3cff */
[----:B------:R-:W-:Y:S01]  /*1be0*/  VIADD R2, R2, UR6 ;  /* 0x0000000602027c36 */ /* 0x000fe20008000000 */
[----:B------:R-:W-:Y:S01]  /*1bf0*/  F2FP.BF16.F32.PACK_AB R40, R41, R40 ;  /* 0x000000282928723e */ /* 0x000fe200000010ff */
[----:B------:R-:W-:Y:S01]  /*1c00*/  VIADD R4, R4, UR6 ;  /* 0x0000000604047c36 */ /* 0x000fe20008000000 */
[----:B------:R-:W-:Y:S01]  /*1c10*/  F2FP.BF16.F32.PACK_AB R34, R37, R36 ;  /* 0x000000242522723e */ /* 0x000fe200000010ff */
[----:B------:R-:W-:Y:S01]  /*1c20*/  VIADD R3, R3, UR6 ;  /* 0x0000000603037c36 */ /* 0x000fe20008000000 */
[----:B------:R-:W-:Y:S01]  /*1c30*/  F2FP.BF16.F32.PACK_AB R35, R39, R38 ;  /* 0x000000262723723e */ /* 0x000fe200000010ff */
[----:B-1----:R-:W-:Y:S01]  /*1c40*/  STSM.16.M88.4 [R0], R24 ;  /* 0x0000001800007844 */ /* 0x002fe20000000200 */
[----:B------:R-:W-:-:S02]  /*1c50*/  F2FP.BF16.F32.PACK_AB R41, R43, R42 ;  /* 0x0000002a2b29723e */ /* 0x000fc400000010ff */
[----:B------:R-:W-:Y:S01]  /*1c60*/  F2FP.BF16.F32.PACK_AB R48, R49, R48 ;  /* 0x000000303130723e */ /* 0x000fe200000010ff */
[----:B------:R-:W-:Y:S01]  /*1c70*/  STSM.16.M88.4 [R2], R32 ;  /* 0x0000002002007844 */ /* 0x000fe20000000200 */
[----:B------:R-:W-:Y:S02]  /*1c80*/  F2FP.BF16.F32.PACK_AB R42, R45, R44 ;  /* 0x0000002c2d2a723e */ /* 0x000fe400000010ff */
[----:B------:R-:W-:Y:S02]  /*1c90*/  F2FP.BF16.F32.PACK_AB R43, R47, R46 ;  /* 0x0000002e2f2b723e */ /* 0x000fe400000010ff */
[----:B------:R-:W-:Y:S02]  /*1ca0*/  F2FP.BF16.F32.PACK_AB R49, R51, R50 ;  /* 0x000000323331723e */ /* 0x000fe400000010ff */
[----:B------:R-:W-:Y:S01]  /*1cb0*/  F2FP.BF16.F32.PACK_AB R50, R53, R52 ;  /* 0x000000343532723e */ /* 0x000fe200000010ff */
[----:B------:R-:W-:Y:S01]  /*1cc0*/  STSM.16.M88.4 [R4], R40 ;  /* 0x0000002804007844 */ /* 0x000fe20000000200 */
[----:B------:R-:W-:-:S02]  /*1cd0*/  F2FP.BF16.F32.PACK_AB R51, R55, R54 ;  /* 0x000000363733723e */ /* 0x000fc400000010ff */
[----:B------:R-:W-:-:S03]  /*1ce0*/  ISETP.LT.U32.AND P0, PT, R6, 0x40, P0 ;  /* 0x000000400600780c */ /* 0x000fc60000701070 */
[----:B------:R-:W-:Y:S01]  /*1cf0*/  STSM.16.M88.4 [R3], R48 ;  /* 0x0000003003007844 */ /* 0x000fe20000000200 */
[----:B------:R1:W-:Y:S06]  /*1d00*/  MEMBAR.ALL.CTA ;  /* 0x0000000000007992 */ /* 0x0003ec0000008000 */
[----:B-1----:R-:W1:Y:S03]  /*1d10*/  FENCE.VIEW.ASYNC.S ;  /* 0x00000000000073c6 */ /* 0x002e660000000000 */
[----:B-1----:R-:W-:Y:S01]  /*1d20*/  VOTEU.ANY UP0, P0 ;  /* 0x00000000003f7886 */ /* 0x002fe20000000100 */
[----:B------:R-:W-:-:S04]  /*1d30*/  VOTEU.ANY UP1, P0 ;  /* 0x00000000003f7886 */ /* 0x000fc80000020100 */
[----:B--2---:R-:W-:Y:S01]  /*1d40*/  @UP0 UMOV UR4, UR52 ;  /* 0x0000003400040c82 */ /* 0x004fe20008000000 */
[----:B------:R-:W-:Y:S01]  /*1d50*/  @UP0 UMOV UR5, UR53 ;  /* 0x0000003500050c82 */ /* 0x000fe20008000000 */
[----:B------:R-:W-:Y:S06]  /*1d60*/  BAR.SYNC.DEFER_BLOCKING 0x0 ;  /* 0x0000000000007b1d */ /* 0x000fec0000010000 */
[----:B------:R1:W-:Y:S01]  /*1d70*/  @UP1 UTMASTG.2D [UR8], [UR4] ;  /* 0x00000008040013b5 */ /* 0x0003e20008008000 */
[----:B------:R0:W-:Y:S01]  /*1d80*/  UTMACMDFLUSH ;  /* 0x00000000000079b7 */ /* 0x0001e20000000000 */
[----:B------:R-:W-:-:S04]  /*1d90*/  DEPBAR.LE SB0, 0x0 ;  /* 0x000080000000791a */ /* 0x000fc80000000000 */
[----:B------:R-:W-:Y:S06]  /*1da0*/  BAR.SYNC.DEFER_BLOCKING 0x0 ;  /* 0x0000000000007b1d */ /* 0x000fec0000010000 */
[----:B-1----:R-:W-:Y:S05]  /*1db0*/  EXIT ;  /* 0x000000000000794d */ /* 0x002fea0003800000 */
.L_x_48:
[----:B------:R-:W1:Y:S02]  /*1dc0*/  SYNCS.PHASECHK.TRANS64.TRYWAIT P0, [UR6+0xc000], R2 ;  /* 0x00c00002ff0075a7 */ /* 0x000e640008000146 */
[----:B-1----:R-:W-:Y:S05]  /*1dd0*/  @!P0 BRA `(.L_x_48) ;  /* 0xfffffffc00f88947 */ /* 0x002fea000383ffff */
[----:B------:R-:W-:Y:S05]  /*1de0*/  BRA `(.L_x_50) ;  /* 0xfffffff8009c7947 */ /* 0x000fea000383ffff */
.L_x_51:
[----:B------:R-:W-:-:S00]  /*1df0*/  BRA `(.L_x_51) ;  /* 0xfffffffc00fc7947 */ /* 0x000fc0000383ffff */
[----:B------:R-:W-:-:S00]  /*1e00*/  NOP ;  /* 0x0000000000007918 */ /* 0x000fc00000000000 */
[----:B------:R-:W-:-:S00]  /*1e10*/  NOP ;  /* 0x0000000000007918 */ /* 0x000fc00000000000 */
[----:B------:R-:W-:-:S00]  /*1e20*/  NOP ;  /* 0x0000000000007918 */ /* 0x000fc00000000000 */
[----:B------:R-:W-:-:S00]  /*1e30*/  NOP ;  /* 0x0000000000007918 */ /* 0x000fc00000000000 */
[----:B------:R-:W-:-:S00]  /*1e40*/  NOP ;  /* 0x0000000000007918 */ /* 0x000fc00000000000 */
[----:B------:R-:W-:-:S00]  /*1e50*/  NOP ;  /* 0x0000000000007918 */ /* 0x000fc00000000000 */
[----:B------:R-:W-:-:S00]  /*1e60*/  NOP ;  /* 0x0000000000007918 */ /* 0x000fc00000000000 */
[----:B------:R-:W-:-:S00]  /*1e70*/  NOP ;  /* 0x0000000000007918 */ /* 0x000fc00000000000 */
.L_x_52:


//--------------------- .nv.shared.gluon_wgmma    --------------------------
	.section	.nv.shared.gluon_wgmma,"aw",@nobits
	.sectionflags	@""
	.align	16
	.zero		1024


//--------------------- .nv.shared.reserved.0     --------------------------
	.section	.nv.shared.reserved.0,"aw",@nobits
	.weak		__nv_reservedSMEM_offset_0_alias
	.size		__nv_reservedSMEM_offset_0_alias, 0, 0
	.other		__nv_reservedSMEM_offset_0_alias,@"STO_CUDA_RESERVED_SHARED STV_DEFAULT"
__nv_reservedSMEM_offset_0_alias:
	.zero		0


//--------------------- .nv.constant0.gluon_wgmma --------------------------
	.section	.nv.constant0.gluon_wgmma,"a",@progbits
	.sectionflags	@""
	.align	4
.nv.constant0.gluon_wgmma:
	.zero		608


//--------------------- SYMBOLS --------------------------

	.type		.nv.reservedSmem.offset0,@object
	.size		.nv.reservedSmem.offset0,0x4
